//
// Generated by NVIDIA NVVM Compiler
//
// Compiler Build ID: CL-36424714
// Cuda compilation tools, release 13.0, V13.0.88
// Based on NVVM 20.0.0
//

.version 9.0
.target sm_100
.address_size 64

	// .globl	_Z13solve_poissonPfP6float2S1_S1_S1_
.global .align 4 .b8 precalc_xorwow_matrix[102400];
.global .align 4 .b8 precalc_xorwow_offset_matrix[102400];
.global .align 4 .b8 mrg32k3aM1[2304];
.global .align 4 .b8 mrg32k3aM2[2304];
.global .align 4 .b8 mrg32k3aM1SubSeq[2016];
.global .align 4 .b8 mrg32k3aM2SubSeq[2016];
.global .align 4 .b8 mrg32k3aM1Seq[2304];
.global .align 4 .b8 mrg32k3aM2Seq[2304];
.const .align 8 .b8 __cr_lgamma_table[72];

.visible .entry _Z13solve_poissonPfP6float2S1_S1_S1_(
	.param .u64 .ptr .align 1 _Z13solve_poissonPfP6float2S1_S1_S1__param_0,
	.param .u64 .ptr .align 1 _Z13solve_poissonPfP6float2S1_S1_S1__param_1,
	.param .u64 .ptr .align 1 _Z13solve_poissonPfP6float2S1_S1_S1__param_2,
	.param .u64 .ptr .align 1 _Z13solve_poissonPfP6float2S1_S1_S1__param_3,
	.param .u64 .ptr .align 1 _Z13solve_poissonPfP6float2S1_S1_S1__param_4
)
{
	.reg .pred 	%p<5>;
	.reg .b32 	%r<22>;
	.reg .b32 	%f<43>;
	.reg .b64 	%rd<22>;
	.reg .b64 	%fd<13>;

	ld.param.u64 	%rd1, [_Z13solve_poissonPfP6float2S1_S1_S1__param_0];
	ld.param.u64 	%rd2, [_Z13solve_poissonPfP6float2S1_S1_S1__param_1];
	ld.param.u64 	%rd3, [_Z13solve_poissonPfP6float2S1_S1_S1__param_2];
	ld.param.u64 	%rd4, [_Z13solve_poissonPfP6float2S1_S1_S1__param_3];
	ld.param.u64 	%rd5, [_Z13solve_poissonPfP6float2S1_S1_S1__param_4];
	mov.u32 	%r4, %ctaid.x;
	mov.u32 	%r5, %ntid.x;
	mov.u32 	%r6, %tid.x;
	mad.lo.s32 	%r1, %r4, %r5, %r6;
	mov.u32 	%r7, %ctaid.y;
	mov.u32 	%r8, %ntid.y;
	mov.u32 	%r9, %tid.y;
	mad.lo.s32 	%r2, %r7, %r8, %r9;
	mov.u32 	%r10, %ctaid.z;
	mov.u32 	%r11, %ntid.z;
	mov.u32 	%r12, %tid.z;
	mad.lo.s32 	%r3, %r10, %r11, %r12;
	setp.gt.s32 	%p1, %r1, 15;
	or.b32  	%r13, %r3, %r2;
	and.b32  	%r15, %r13, 268435440;
	setp.ne.s32 	%p2, %r15, 0;
	or.pred  	%p3, %p1, %p2;
	@%p3 bra 	$L__BB0_2;
	cvta.to.global.u64 	%rd6, %rd1;
	cvta.to.global.u64 	%rd7, %rd2;
	cvta.to.global.u64 	%rd8, %rd3;
	cvta.to.global.u64 	%rd9, %rd4;
	cvta.to.global.u64 	%rd10, %rd5;
	mul.wide.s32 	%rd11, %r1, 4;
	add.s64 	%rd12, %rd6, %rd11;
	ld.global.f32 	%f1, [%rd12];
	mul.wide.u32 	%rd13, %r2, 4;
	add.s64 	%rd14, %rd6, %rd13;
	ld.global.f32 	%f2, [%rd14];
	mul.f32 	%f3, %f2, %f2;
	fma.rn.f32 	%f4, %f1, %f1, %f3;
	mul.wide.u32 	%rd15, %r3, 4;
	add.s64 	%rd16, %rd6, %rd15;
	ld.global.f32 	%f5, [%rd16];
	fma.rn.f32 	%f6, %f5, %f5, %f4;
	or.b32  	%r16, %r1, %r2;
	or.b32  	%r17, %r16, %r3;
	setp.eq.s32 	%p4, %r17, 0;
	selp.f32 	%f7, 0f3F800000, %f6, %p4;
	neg.f32 	%f8, %f1;
	add.s32 	%r18, %r2, %r1;
	shl.b32 	%r19, %r18, 4;
	shl.b32 	%r20, %r3, 8;
	add.s32 	%r21, %r19, %r20;
	mul.wide.s32 	%rd17, %r21, 8;
	add.s64 	%rd18, %rd7, %rd17;
	ld.global.v2.f32 	{%f9, %f10}, [%rd18];
	mul.f32 	%f11, %f9, %f8;
	div.rn.f32 	%f12, %f11, %f7;
	cvt.f64.f32 	%fd1, %f12;
	div.rn.f64 	%fd2, %fd1, 0d3DA3785BE00EA7DA;
	cvt.rn.f32.f64 	%f13, %fd2;
	add.s64 	%rd19, %rd8, %rd17;
	st.global.f32 	[%rd19], %f13;
	ld.global.f32 	%f14, [%rd12];
	neg.f32 	%f15, %f14;
	mul.f32 	%f16, %f10, %f15;
	div.rn.f32 	%f17, %f16, %f7;
	cvt.f64.f32 	%fd3, %f17;
	div.rn.f64 	%fd4, %fd3, 0d3DA3785BE00EA7DA;
	cvt.rn.f32.f64 	%f18, %fd4;
	st.global.f32 	[%rd19+4], %f18;
	ld.global.f32 	%f19, [%rd14];
	neg.f32 	%f20, %f19;
	ld.global.v2.f32 	{%f21, %f22}, [%rd18];
	mul.f32 	%f23, %f21, %f20;
	div.rn.f32 	%f24, %f23, %f7;
	cvt.f64.f32 	%fd5, %f24;
	div.rn.f64 	%fd6, %fd5, 0d3DA3785BE00EA7DA;
	cvt.rn.f32.f64 	%f25, %fd6;
	add.s64 	%rd20, %rd9, %rd17;
	st.global.f32 	[%rd20], %f25;
	ld.global.f32 	%f26, [%rd14];
	neg.f32 	%f27, %f26;
	mul.f32 	%f28, %f22, %f27;
	div.rn.f32 	%f29, %f28, %f7;
	cvt.f64.f32 	%fd7, %f29;
	div.rn.f64 	%fd8, %fd7, 0d3DA3785BE00EA7DA;
	cvt.rn.f32.f64 	%f30, %fd8;
	st.global.f32 	[%rd20+4], %f30;
	ld.global.f32 	%f31, [%rd16];
	neg.f32 	%f32, %f31;
	ld.global.v2.f32 	{%f33, %f34}, [%rd18];
	mul.f32 	%f35, %f33, %f32;
	div.rn.f32 	%f36, %f35, %f7;
	cvt.f64.f32 	%fd9, %f36;
	div.rn.f64 	%fd10, %fd9, 0d3DA3785BE00EA7DA;
	cvt.rn.f32.f64 	%f37, %fd10;
	add.s64 	%rd21, %rd10, %rd17;
	st.global.f32 	[%rd21], %f37;
	ld.global.f32 	%f38, [%rd16];
	neg.f32 	%f39, %f38;
	mul.f32 	%f40, %f34, %f39;
	div.rn.f32 	%f41, %f40, %f7;
	cvt.f64.f32 	%fd11, %f41;
	div.rn.f64 	%fd12, %fd11, 0d3DA3785BE00EA7DA;
	cvt.rn.f32.f64 	%f42, %fd12;
	st.global.f32 	[%rd21+4], %f42;
$L__BB0_2:
	ret;

}
	// .globl	_Z12real2complexPfP6float2
.visible .entry _Z12real2complexPfP6float2(
	.param .u64 .ptr .align 1 _Z12real2complexPfP6float2_param_0,
	.param .u64 .ptr .align 1 _Z12real2complexPfP6float2_param_1
)
{
	.reg .pred 	%p<4>;
	.reg .b32 	%r<20>;
	.reg .b32 	%f<3>;
	.reg .b64 	%rd<9>;

	ld.param.u64 	%rd1, [_Z12real2complexPfP6float2_param_0];
	ld.param.u64 	%rd2, [_Z12real2complexPfP6float2_param_1];
	mov.u32 	%r2, %ctaid.x;
	mov.u32 	%r3, %ntid.x;
	mov.u32 	%r4, %tid.x;
	mad.lo.s32 	%r5, %r2, %r3, %r4;
	mov.u32 	%r6, %ctaid.y;
	mov.u32 	%r7, %ntid.y;
	mov.u32 	%r8, %tid.y;
	mad.lo.s32 	%r9, %r6, %r7, %r8;
	mov.u32 	%r10, %ctaid.z;
	mov.u32 	%r11, %ntid.z;
	mov.u32 	%r12, %tid.z;
	mad.lo.s32 	%r13, %r10, %r11, %r12;
	shl.b32 	%r14, %r13, 8;
	add.s32 	%r15, %r9, %r5;
	shl.b32 	%r16, %r15, 4;
	add.s32 	%r1, %r16, %r14;
	setp.gt.s32 	%p1, %r5, 15;
	or.b32  	%r17, %r13, %r9;
	and.b32  	%r19, %r17, 268435440;
	setp.ne.s32 	%p2, %r19, 0;
	or.pred  	%p3, %p1, %p2;
	@%p3 bra 	$L__BB1_2;
	cvta.to.global.u64 	%rd3, %rd1;
	cvta.to.global.u64 	%rd4, %rd2;
	mul.wide.s32 	%rd5, %r1, 4;
	add.s64 	%rd6, %rd3, %rd5;
	ld.global.f32 	%f1, [%rd6];
	mul.wide.s32 	%rd7, %r1, 8;
	add.s64 	%rd8, %rd4, %rd7;
	mov.f32 	%f2, 0f00000000;
	st.global.v2.f32 	[%rd8], {%f1, %f2};
$L__BB1_2:
	ret;

}
	// .globl	_Z12complex2realP6float2Pf
.visible .entry _Z12complex2realP6float2Pf(
	.param .u64 .ptr .align 1 _Z12complex2realP6float2Pf_param_0,
	.param .u64 .ptr .align 1 _Z12complex2realP6float2Pf_param_1
)
{
	.reg .pred 	%p<4>;
	.reg .b32 	%r<20>;
	.reg .b32 	%f<3>;
	.reg .b64 	%rd<9>;

	ld.param.u64 	%rd1, [_Z12complex2realP6float2Pf_param_0];
	ld.param.u64 	%rd2, [_Z12complex2realP6float2Pf_param_1];
	mov.u32 	%r2, %ctaid.x;
	mov.u32 	%r3, %ntid.x;
	mov.u32 	%r4, %tid.x;
	mad.lo.s32 	%r5, %r2, %r3, %r4;
	mov.u32 	%r6, %ctaid.y;
	mov.u32 	%r7, %ntid.y;
	mov.u32 	%r8, %tid.y;
	mad.lo.s32 	%r9, %r6, %r7, %r8;
	mov.u32 	%r10, %ctaid.z;
	mov.u32 	%r11, %ntid.z;
	mov.u32 	%r12, %tid.z;
	mad.lo.s32 	%r13, %r10, %r11, %r12;
	shl.b32 	%r14, %r13, 8;
	add.s32 	%r15, %r9, %r5;
	shl.b32 	%r16, %r15, 4;
	add.s32 	%r1, %r16, %r14;
	setp.gt.s32 	%p1, %r5, 15;
	or.b32  	%r17, %r13, %r9;
	and.b32  	%r19, %r17, 268435440;
	setp.ne.s32 	%p2, %r19, 0;
	or.pred  	%p3, %p1, %p2;
	@%p3 bra 	$L__BB2_2;
	cvta.to.global.u64 	%rd3, %rd1;
	cvta.to.global.u64 	%rd4, %rd2;
	mul.wide.s32 	%rd5, %r1, 8;
	add.s64 	%rd6, %rd3, %rd5;
	ld.global.f32 	%f1, [%rd6];
	mul.f32 	%f2, %f1, 0f39800000;
	mul.wide.s32 	%rd7, %r1, 4;
	add.s64 	%rd8, %rd4, %rd7;
	st.global.f32 	[%rd8], %f2;
$L__BB2_2:
	ret;

}
	// .globl	_Z20scale_down_after_fftPfS_S_
.visible .entry _Z20scale_down_after_fftPfS_S_(
	.param .u64 .ptr .align 1 _Z20scale_down_after_fftPfS_S__param_0,
	.param .u64 .ptr .align 1 _Z20scale_down_after_fftPfS_S__param_1,
	.param .u64 .ptr .align 1 _Z20scale_down_after_fftPfS_S__param_2
)
{
	.reg .pred 	%p<4>;
	.reg .b32 	%r<20>;
	.reg .b32 	%f<7>;
	.reg .b64 	%rd<11>;

	ld.param.u64 	%rd1, [_Z20scale_down_after_fftPfS_S__param_0];
	ld.param.u64 	%rd2, [_Z20scale_down_after_fftPfS_S__param_1];
	ld.param.u64 	%rd3, [_Z20scale_down_after_fftPfS_S__param_2];
	mov.u32 	%r2, %ctaid.x;
	mov.u32 	%r3, %ntid.x;
	mov.u32 	%r4, %tid.x;
	mad.lo.s32 	%r5, %r2, %r3, %r4;
	mov.u32 	%r6, %ctaid.y;
	mov.u32 	%r7, %ntid.y;
	mov.u32 	%r8, %tid.y;
	mad.lo.s32 	%r9, %r6, %r7, %r8;
	mov.u32 	%r10, %ctaid.z;
	mov.u32 	%r11, %ntid.z;
	mov.u32 	%r12, %tid.z;
	mad.lo.s32 	%r13, %r10, %r11, %r12;
	shl.b32 	%r14, %r13, 8;
	add.s32 	%r15, %r9, %r5;
	shl.b32 	%r16, %r15, 4;
	add.s32 	%r1, %r16, %r14;
	setp.gt.s32 	%p1, %r5, 15;
	or.b32  	%r17, %r13, %r9;
	and.b32  	%r19, %r17, 268435440;
	setp.ne.s32 	%p2, %r19, 0;
	or.pred  	%p3, %p1, %p2;
	@%p3 bra 	$L__BB3_2;
	cvta.to.global.u64 	%rd4, %rd1;
	cvta.to.global.u64 	%rd5, %rd2;
	cvta.to.global.u64 	%rd6, %rd3;
	mul.wide.s32 	%rd7, %r1, 4;
	add.s64 	%rd8, %rd4, %rd7;
	ld.global.f32 	%f1, [%rd8];
	mul.f32 	%f2, %f1, 0f39800000;
	st.global.f32 	[%rd8], %f2;
	add.s64 	%rd9, %rd5, %rd7;
	ld.global.f32 	%f3, [%rd9];
	mul.f32 	%f4, %f3, 0f39800000;
	st.global.f32 	[%rd9], %f4;
	add.s64 	%rd10, %rd6, %rd7;
	ld.global.f32 	%f5, [%rd10];
	mul.f32 	%f6, %f5, 0f39800000;
	st.global.f32 	[%rd10], %f6;
$L__BB3_2:
	ret;

}
	// .globl	_Z23set_grid_array_to_valuePff
.visible .entry _Z23set_grid_array_to_valuePff(
	.param .u64 .ptr .align 1 _Z23set_grid_array_to_valuePff_param_0,
	.param .f32 _Z23set_grid_array_to_valuePff_param_1
)
{
	.reg .pred 	%p<4>;
	.reg .b32 	%r<20>;
	.reg .b32 	%f<2>;
	.reg .b64 	%rd<5>;

	ld.param.u64 	%rd1, [_Z23set_grid_array_to_valuePff_param_0];
	ld.param.f32 	%f1, [_Z23set_grid_array_to_valuePff_param_1];
	mov.u32 	%r2, %ctaid.x;
	mov.u32 	%r3, %ntid.x;
	mov.u32 	%r4, %tid.x;
	mad.lo.s32 	%r5, %r2, %r3, %r4;
	mov.u32 	%r6, %ctaid.y;
	mov.u32 	%r7, %ntid.y;
	mov.u32 	%r8, %tid.y;
	mad.lo.s32 	%r9, %r6, %r7, %r8;
	mov.u32 	%r10, %ctaid.z;
	mov.u32 	%r11, %ntid.z;
	mov.u32 	%r12, %tid.z;
	mad.lo.s32 	%r13, %r10, %r11, %r12;
	shl.b32 	%r14, %r13, 8;
	add.s32 	%r15, %r9, %r5;
	shl.b32 	%r16, %r15, 4;
	add.s32 	%r1, %r16, %r14;
	setp.gt.s32 	%p1, %r5, 15;
	or.b32  	%r17, %r13, %r9;
	and.b32  	%r19, %r17, 268435440;
	setp.ne.s32 	%p2, %r19, 0;
	or.pred  	%p3, %p1, %p2;
	@%p3 bra 	$L__BB4_2;
	cvta.to.global.u64 	%rd2, %rd1;
	mul.wide.s32 	%rd3, %r1, 4;
	add.s64 	%rd4, %rd2, %rd3;
	st.global.f32 	[%rd4], %f1;
$L__BB4_2:
	ret;

}
	// .globl	_Z14scatter_chargeP8ParticlefPf
.visible .entry _Z14scatter_chargeP8ParticlefPf(
	.param .u64 .ptr .align 1 _Z14scatter_chargeP8ParticlefPf_param_0,
	.param .f32 _Z14scatter_chargeP8ParticlefPf_param_1,
	.param .u64 .ptr .align 1 _Z14scatter_chargeP8ParticlefPf_param_2
)
{
	.reg .b32 	%r<19>;
	.reg .b32 	%f<37>;
	.reg .b64 	%rd<11>;
	.reg .b64 	%fd<22>;

	ld.param.u64 	%rd1, [_Z14scatter_chargeP8ParticlefPf_param_0];
	ld.param.f32 	%f1, [_Z14scatter_chargeP8ParticlefPf_param_1];
	ld.param.u64 	%rd2, [_Z14scatter_chargeP8ParticlefPf_param_2];
	cvta.to.global.u64 	%rd3, %rd2;
	cvta.to.global.u64 	%rd4, %rd1;
	mov.u32 	%r1, %ctaid.x;
	mov.u32 	%r2, %ntid.x;
	mov.u32 	%r3, %tid.x;
	mad.lo.s32 	%r4, %r1, %r2, %r3;
	mul.wide.s32 	%rd5, %r4, 24;
	add.s64 	%rd6, %rd4, %rd5;
	ld.global.f32 	%f2, [%rd6];
	ld.global.f32 	%f3, [%rd6+4];
	ld.global.f32 	%f4, [%rd6+8];
	cvt.f64.f32 	%fd1, %f2;
	div.rn.f64 	%fd2, %fd1, 0d3EDA36E2EB1C432D;
	cvt.rzi.s32.f64 	%r5, %fd2;
	cvt.rn.f64.s32 	%fd3, %r5;
	mul.f64 	%fd4, %fd3, 0d3EDA36E2EB1C432D;
	sub.f64 	%fd5, %fd1, %fd4;
	cvt.rn.f32.f64 	%f5, %fd5;
	cvt.f64.f32 	%fd6, %f5;
	div.rn.f64 	%fd7, %fd6, 0d3EDA36E2EB1C432D;
	cvt.rn.f32.f64 	%f6, %fd7;
	mov.f32 	%f7, 0f3F800000;
	sub.f32 	%f8, %f7, %f6;
	cvt.f64.f32 	%fd8, %f3;
	div.rn.f64 	%fd9, %fd8, 0d3EDA36E2EB1C432D;
	cvt.rzi.s32.f64 	%r6, %fd9;
	cvt.rn.f64.s32 	%fd10, %r6;
	mul.f64 	%fd11, %fd10, 0d3EDA36E2EB1C432D;
	sub.f64 	%fd12, %fd8, %fd11;
	cvt.rn.f32.f64 	%f9, %fd12;
	cvt.f64.f32 	%fd13, %f9;
	div.rn.f64 	%fd14, %fd13, 0d3EDA36E2EB1C432D;
	cvt.rn.f32.f64 	%f10, %fd14;
	sub.f32 	%f11, %f7, %f10;
	cvt.f64.f32 	%fd15, %f4;
	div.rn.f64 	%fd16, %fd15, 0d3EDA36E2EB1C432D;
	cvt.rzi.s32.f64 	%r7, %fd16;
	cvt.rn.f64.s32 	%fd17, %r7;
	mul.f64 	%fd18, %fd17, 0d3EDA36E2EB1C432D;
	sub.f64 	%fd19, %fd15, %fd18;
	cvt.rn.f32.f64 	%f12, %fd19;
	cvt.f64.f32 	%fd20, %f12;
	div.rn.f64 	%fd21, %fd20, 0d3EDA36E2EB1C432D;
	cvt.rn.f32.f64 	%f13, %fd21;
	sub.f32 	%f14, %f7, %f13;
	shr.s32 	%r8, %r5, 31;
	shr.u32 	%r9, %r8, 28;
	add.s32 	%r10, %r5, %r9;
	and.b32  	%r11, %r10, -16;
	sub.s32 	%r12, %r5, %r11;
	mul.wide.s32 	%rd7, %r12, 4;
	add.s64 	%rd8, %rd3, %rd7;
	mul.f32 	%f15, %f1, %f8;
	mul.f32 	%f16, %f15, %f11;
	mul.f32 	%f17, %f16, %f14;
	atom.global.add.f32 	%f18, [%rd8], %f17;
	add.s32 	%r13, %r5, 1;
	shr.s32 	%r14, %r13, 31;
	shr.u32 	%r15, %r14, 28;
	add.s32 	%r16, %r13, %r15;
	and.b32  	%r17, %r16, -16;
	sub.s32 	%r18, %r13, %r17;
	mul.wide.s32 	%rd9, %r18, 4;
	add.s64 	%rd10, %rd3, %rd9;
	mul.f32 	%f19, %f1, %f6;
	mul.f32 	%f20, %f19, %f11;
	mul.f32 	%f21, %f20, %f14;
	atom.global.add.f32 	%f22, [%rd10], %f21;
	mul.f32 	%f23, %f15, %f10;
	mul.f32 	%f24, %f23, %f14;
	atom.global.add.f32 	%f25, [%rd8], %f24;
	mul.f32 	%f26, %f16, %f13;
	atom.global.add.f32 	%f27, [%rd8], %f26;
	mul.f32 	%f28, %f19, %f10;
	mul.f32 	%f29, %f28, %f14;
	atom.global.add.f32 	%f30, [%rd10], %f29;
	mul.f32 	%f31, %f20, %f13;
	atom.global.add.f32 	%f32, [%rd10], %f31;
	mul.f32 	%f33, %f23, %f13;
	atom.global.add.f32 	%f34, [%rd8], %f33;
	mul.f32 	%f35, %f28, %f13;
	atom.global.add.f32 	%f36, [%rd10], %f35;
	ret;

}
	// .globl	_Z18InitParticleArraysP8Particlefff
.visible .entry _Z18InitParticleArraysP8Particlefff(
	.param .u64 .ptr .align 1 _Z18InitParticleArraysP8Particlefff_param_0,
	.param .f32 _Z18InitParticleArraysP8Particlefff_param_1,
	.param .f32 _Z18InitParticleArraysP8Particlefff_param_2,
	.param .f32 _Z18InitParticleArraysP8Particlefff_param_3
)
{
	.reg .pred 	%p<2>;
	.reg .b32 	%r<19>;
	.reg .b32 	%f<10>;
	.reg .b64 	%rd<5>;
	.reg .b64 	%fd<25>;

	ld.param.u64 	%rd1, [_Z18InitParticleArraysP8Particlefff_param_0];
	ld.param.f32 	%f1, [_Z18InitParticleArraysP8Particlefff_param_1];
	ld.param.f32 	%f2, [_Z18InitParticleArraysP8Particlefff_param_2];
	ld.param.f32 	%f3, [_Z18InitParticleArraysP8Particlefff_param_3];
	mov.u32 	%r2, %ntid.x;
	mov.u32 	%r3, %ctaid.x;
	mov.u32 	%r4, %tid.x;
	mad.lo.s32 	%r1, %r2, %r3, %r4;
	setp.gt.s32 	%p1, %r1, 262143;
	@%p1 bra 	$L__BB6_2;
	cvta.to.global.u64 	%rd2, %rd1;
	mul.wide.s32 	%rd3, %r1, 24;
	add.s64 	%rd4, %rd2, %rd3;
	shr.s32 	%r5, %r1, 31;
	shr.u32 	%r6, %r5, 20;
	add.s32 	%r7, %r1, %r6;
	shr.s32 	%r8, %r7, 12;
	shr.u32 	%r9, %r5, 26;
	add.s32 	%r10, %r1, %r9;
	shr.s32 	%r11, %r10, 6;
	shr.u32 	%r12, %r11, 26;
	add.s32 	%r13, %r11, %r12;
	and.b32  	%r14, %r13, -64;
	sub.s32 	%r15, %r11, %r14;
	and.b32  	%r16, %r10, -64;
	sub.s32 	%r17, %r1, %r16;
	cvt.rn.f64.s32 	%fd1, %r8;
	cvt.f64.f32 	%fd2, %f1;
	fma.rn.f64 	%fd3, %fd1, 0d3EBA36E2EB1C432D, %fd2;
	cvt.rn.f32.f64 	%f4, %fd3;
	cvt.f64.f32 	%fd4, %f4;
	div.rn.f64 	%fd5, %fd4, 0d3F1A36E2EB1C432D;
	cvt.rmi.f64.f64 	%fd6, %fd5;
	mul.f64 	%fd7, %fd6, 0d3F1A36E2EB1C432D;
	sub.f64 	%fd8, %fd4, %fd7;
	cvt.rn.f32.f64 	%f5, %fd8;
	st.global.f32 	[%rd4], %f5;
	cvt.rn.f64.s32 	%fd9, %r15;
	cvt.f64.f32 	%fd10, %f2;
	fma.rn.f64 	%fd11, %fd9, 0d3EBA36E2EB1C432D, %fd10;
	cvt.rn.f32.f64 	%f6, %fd11;
	cvt.f64.f32 	%fd12, %f6;
	div.rn.f64 	%fd13, %fd12, 0d3F1A36E2EB1C432D;
	cvt.rmi.f64.f64 	%fd14, %fd13;
	mul.f64 	%fd15, %fd14, 0d3F1A36E2EB1C432D;
	sub.f64 	%fd16, %fd12, %fd15;
	cvt.rn.f32.f64 	%f7, %fd16;
	st.global.f32 	[%rd4+4], %f7;
	cvt.rn.f64.s32 	%fd17, %r17;
	cvt.f64.f32 	%fd18, %f3;
	fma.rn.f64 	%fd19, %fd17, 0d3EBA36E2EB1C432D, %fd18;
	cvt.rn.f32.f64 	%f8, %fd19;
	cvt.f64.f32 	%fd20, %f8;
	div.rn.f64 	%fd21, %fd20, 0d3F1A36E2EB1C432D;
	cvt.rmi.f64.f64 	%fd22, %fd21;
	mul.f64 	%fd23, %fd22, 0d3F1A36E2EB1C432D;
	sub.f64 	%fd24, %fd20, %fd23;
	cvt.rn.f32.f64 	%f9, %fd24;
	st.global.f32 	[%rd4+8], %f9;
	mov.b32 	%r18, 0;
	st.global.u32 	[%rd4+12], %r18;
	st.global.u32 	[%rd4+16], %r18;
	st.global.u32 	[%rd4+20], %r18;
$L__BB6_2:
	ret;

}
	// .globl	_Z19InitialVelocityStepP8ParticleffPfS1_S1_
.visible .entry _Z19InitialVelocityStepP8ParticleffPfS1_S1_(
	.param .u64 .ptr .align 1 _Z19InitialVelocityStepP8ParticleffPfS1_S1__param_0,
	.param .f32 _Z19InitialVelocityStepP8ParticleffPfS1_S1__param_1,
	.param .f32 _Z19InitialVelocityStepP8ParticleffPfS1_S1__param_2,
	.param .u64 .ptr .align 1 _Z19InitialVelocityStepP8ParticleffPfS1_S1__param_3,
	.param .u64 .ptr .align 1 _Z19InitialVelocityStepP8ParticleffPfS1_S1__param_4,
	.param .u64 .ptr .align 1 _Z19InitialVelocityStepP8ParticleffPfS1_S1__param_5
)
{
	.reg .b32 	%r<19>;
	.reg .b32 	%f<70>;
	.reg .b64 	%rd<19>;
	.reg .b64 	%fd<38>;

	ld.param.u64 	%rd1, [_Z19InitialVelocityStepP8ParticleffPfS1_S1__param_0];
	ld.param.f32 	%f1, [_Z19InitialVelocityStepP8ParticleffPfS1_S1__param_1];
	ld.param.f32 	%f2, [_Z19InitialVelocityStepP8ParticleffPfS1_S1__param_2];
	ld.param.u64 	%rd2, [_Z19InitialVelocityStepP8ParticleffPfS1_S1__param_3];
	ld.param.u64 	%rd3, [_Z19InitialVelocityStepP8ParticleffPfS1_S1__param_4];
	ld.param.u64 	%rd4, [_Z19InitialVelocityStepP8ParticleffPfS1_S1__param_5];
	cvta.to.global.u64 	%rd5, %rd4;
	cvta.to.global.u64 	%rd6, %rd3;
	cvta.to.global.u64 	%rd7, %rd2;
	cvta.to.global.u64 	%rd8, %rd1;
	mov.u32 	%r1, %ntid.x;
	mov.u32 	%r2, %ctaid.x;
	mov.u32 	%r3, %tid.x;
	mad.lo.s32 	%r4, %r1, %r2, %r3;
	mul.wide.s32 	%rd9, %r4, 24;
	add.s64 	%rd10, %rd8, %rd9;
	ld.global.f32 	%f3, [%rd10];
	ld.global.f32 	%f4, [%rd10+4];
	ld.global.f32 	%f5, [%rd10+8];
	cvt.f64.f32 	%fd1, %f3;
	div.rn.f64 	%fd2, %fd1, 0d3EDA36E2EB1C432D;
	cvt.rzi.s32.f64 	%r5, %fd2;
	cvt.rn.f64.s32 	%fd3, %r5;
	mul.f64 	%fd4, %fd3, 0d3EDA36E2EB1C432D;
	sub.f64 	%fd5, %fd1, %fd4;
	cvt.rn.f32.f64 	%f6, %fd5;
	cvt.f64.f32 	%fd6, %f6;
	div.rn.f64 	%fd7, %fd6, 0d3EDA36E2EB1C432D;
	cvt.rn.f32.f64 	%f7, %fd7;
	mov.f32 	%f8, 0f3F800000;
	sub.f32 	%f9, %f8, %f7;
	cvt.f64.f32 	%fd8, %f4;
	div.rn.f64 	%fd9, %fd8, 0d3EDA36E2EB1C432D;
	cvt.rzi.s32.f64 	%r6, %fd9;
	cvt.rn.f64.s32 	%fd10, %r6;
	mul.f64 	%fd11, %fd10, 0d3EDA36E2EB1C432D;
	sub.f64 	%fd12, %fd8, %fd11;
	cvt.rn.f32.f64 	%f10, %fd12;
	cvt.f64.f32 	%fd13, %f10;
	div.rn.f64 	%fd14, %fd13, 0d3EDA36E2EB1C432D;
	cvt.rn.f32.f64 	%f11, %fd14;
	sub.f32 	%f12, %f8, %f11;
	cvt.f64.f32 	%fd15, %f5;
	div.rn.f64 	%fd16, %fd15, 0d3EDA36E2EB1C432D;
	cvt.rzi.s32.f64 	%r7, %fd16;
	cvt.rn.f64.s32 	%fd17, %r7;
	mul.f64 	%fd18, %fd17, 0d3EDA36E2EB1C432D;
	sub.f64 	%fd19, %fd15, %fd18;
	cvt.rn.f32.f64 	%f13, %fd19;
	cvt.f64.f32 	%fd20, %f13;
	div.rn.f64 	%fd21, %fd20, 0d3EDA36E2EB1C432D;
	cvt.rn.f32.f64 	%f14, %fd21;
	sub.f32 	%f15, %f8, %f14;
	shr.s32 	%r8, %r5, 31;
	shr.u32 	%r9, %r8, 28;
	add.s32 	%r10, %r5, %r9;
	and.b32  	%r11, %r10, -16;
	sub.s32 	%r12, %r5, %r11;
	mul.wide.s32 	%rd11, %r12, 4;
	add.s64 	%rd12, %rd7, %rd11;
	ld.global.f32 	%f16, [%rd12];
	mul.f32 	%f17, %f16, %f9;
	mul.f32 	%f18, %f17, %f12;
	fma.rn.f32 	%f19, %f18, %f15, 0f00000000;
	add.s32 	%r13, %r5, 1;
	shr.s32 	%r14, %r13, 31;
	shr.u32 	%r15, %r14, 28;
	add.s32 	%r16, %r13, %r15;
	and.b32  	%r17, %r16, -16;
	sub.s32 	%r18, %r13, %r17;
	mul.wide.s32 	%rd13, %r18, 4;
	add.s64 	%rd14, %rd7, %rd13;
	ld.global.f32 	%f20, [%rd14];
	mul.f32 	%f21, %f20, %f7;
	mul.f32 	%f22, %f21, %f12;
	fma.rn.f32 	%f23, %f22, %f15, %f19;
	mul.f32 	%f24, %f17, %f11;
	fma.rn.f32 	%f25, %f24, %f15, %f23;
	fma.rn.f32 	%f26, %f18, %f14, %f25;
	mul.f32 	%f27, %f21, %f11;
	fma.rn.f32 	%f28, %f27, %f15, %f26;
	fma.rn.f32 	%f29, %f22, %f14, %f28;
	fma.rn.f32 	%f30, %f24, %f14, %f29;
	fma.rn.f32 	%f31, %f27, %f14, %f30;
	add.s64 	%rd15, %rd6, %rd11;
	ld.global.f32 	%f32, [%rd15];
	mul.f32 	%f33, %f32, %f9;
	mul.f32 	%f34, %f33, %f12;
	fma.rn.f32 	%f35, %f34, %f15, 0f00000000;
	add.s64 	%rd16, %rd6, %rd13;
	ld.global.f32 	%f36, [%rd16];
	mul.f32 	%f37, %f36, %f7;
	mul.f32 	%f38, %f37, %f12;
	fma.rn.f32 	%f39, %f38, %f15, %f35;
	mul.f32 	%f40, %f33, %f11;
	fma.rn.f32 	%f41, %f40, %f15, %f39;
	fma.rn.f32 	%f42, %f34, %f14, %f41;
	mul.f32 	%f43, %f37, %f11;
	fma.rn.f32 	%f44, %f43, %f15, %f42;
	fma.rn.f32 	%f45, %f38, %f14, %f44;
	fma.rn.f32 	%f46, %f40, %f14, %f45;
	fma.rn.f32 	%f47, %f43, %f14, %f46;
	add.s64 	%rd17, %rd5, %rd11;
	ld.global.f32 	%f48, [%rd17];
	mul.f32 	%f49, %f48, %f9;
	mul.f32 	%f50, %f49, %f12;
	fma.rn.f32 	%f51, %f50, %f15, 0f00000000;
	add.s64 	%rd18, %rd5, %rd13;
	ld.global.f32 	%f52, [%rd18];
	mul.f32 	%f53, %f52, %f7;
	mul.f32 	%f54, %f53, %f12;
	fma.rn.f32 	%f55, %f54, %f15, %f51;
	mul.f32 	%f56, %f49, %f11;
	fma.rn.f32 	%f57, %f56, %f15, %f55;
	fma.rn.f32 	%f58, %f50, %f14, %f57;
	mul.f32 	%f59, %f53, %f11;
	fma.rn.f32 	%f60, %f59, %f15, %f58;
	fma.rn.f32 	%f61, %f54, %f14, %f60;
	fma.rn.f32 	%f62, %f56, %f14, %f61;
	fma.rn.f32 	%f63, %f59, %f14, %f62;
	cvt.f64.f32 	%fd22, %f1;
	mul.f64 	%fd23, %fd22, 0d3D95FD7FE1796495;
	cvt.f64.f32 	%fd24, %f2;
	div.rn.f64 	%fd25, %fd23, %fd24;
	cvt.f64.f32 	%fd26, %f31;
	mul.f64 	%fd27, %fd25, %fd26;
	ld.global.f32 	%f64, [%rd10+12];
	cvt.f64.f32 	%fd28, %f64;
	sub.f64 	%fd29, %fd28, %fd27;
	cvt.rn.f32.f64 	%f65, %fd29;
	st.global.f32 	[%rd10+12], %f65;
	cvt.f64.f32 	%fd30, %f47;
	mul.f64 	%fd31, %fd25, %fd30;
	ld.global.f32 	%f66, [%rd10+16];
	cvt.f64.f32 	%fd32, %f66;
	sub.f64 	%fd33, %fd32, %fd31;
	cvt.rn.f32.f64 	%f67, %fd33;
	st.global.f32 	[%rd10+16], %f67;
	cvt.f64.f32 	%fd34, %f63;
	mul.f64 	%fd35, %fd25, %fd34;
	ld.global.f32 	%f68, [%rd10+20];
	cvt.f64.f32 	%fd36, %f68;
	sub.f64 	%fd37, %fd36, %fd35;
	cvt.rn.f32.f64 	%f69, %fd37;
	st.global.f32 	[%rd10+20], %f69;
	ret;

}
	// .globl	_Z14ParticleKernelP8ParticleffPfS1_S1_
.visible .entry _Z14ParticleKernelP8ParticleffPfS1_S1_(
	.param .u64 .ptr .align 1 _Z14ParticleKernelP8ParticleffPfS1_S1__param_0,
	.param .f32 _Z14ParticleKernelP8ParticleffPfS1_S1__param_1,
	.param .f32 _Z14ParticleKernelP8ParticleffPfS1_S1__param_2,
	.param .u64 .ptr .align 1 _Z14ParticleKernelP8ParticleffPfS1_S1__param_3,
	.param .u64 .ptr .align 1 _Z14ParticleKernelP8ParticleffPfS1_S1__param_4,
	.param .u64 .ptr .align 1 _Z14ParticleKernelP8ParticleffPfS1_S1__param_5
)
{
	.reg .pred 	%p<2>;
	.reg .b32 	%r<19>;
	.reg .b32 	%f<76>;
	.reg .b64 	%rd<21>;
	.reg .b64 	%fd<56>;

	ld.param.f32 	%f1, [_Z14ParticleKernelP8ParticleffPfS1_S1__param_1];
	ld.param.f32 	%f2, [_Z14ParticleKernelP8ParticleffPfS1_S1__param_2];
	ld.param.u64 	%rd2, [_Z14ParticleKernelP8ParticleffPfS1_S1__param_3];
	ld.param.u64 	%rd3, [_Z14ParticleKernelP8ParticleffPfS1_S1__param_4];
	mov.u32 	%r2, %ntid.x;
	mov.u32 	%r3, %ctaid.x;
	mov.u32 	%r4, %tid.x;
	mad.lo.s32 	%r1, %r2, %r3, %r4;
	setp.gt.s32 	%p1, %r1, 262143;
	@%p1 bra 	$L__BB8_2;
	ld.param.u64 	%rd20, [_Z14ParticleKernelP8ParticleffPfS1_S1__param_5];
	ld.param.u64 	%rd19, [_Z14ParticleKernelP8ParticleffPfS1_S1__param_0];
	cvta.to.global.u64 	%rd5, %rd19;
	cvta.to.global.u64 	%rd6, %rd2;
	cvta.to.global.u64 	%rd7, %rd3;
	cvta.to.global.u64 	%rd8, %rd20;
	mul.wide.s32 	%rd9, %r1, 24;
	add.s64 	%rd10, %rd5, %rd9;
	ld.global.f32 	%f3, [%rd10];
	cvt.f64.f32 	%fd1, %f3;
	ld.global.f32 	%f4, [%rd10+12];
	cvt.f64.f32 	%fd2, %f4;
	fma.rn.f64 	%fd3, %fd2, 0d3DA5FD7FE1796495, %fd1;
	cvt.rn.f32.f64 	%f5, %fd3;
	cvt.f64.f32 	%fd4, %f5;
	div.rn.f64 	%fd5, %fd4, 0d3F1A36E2EB1C432D;
	cvt.rmi.f64.f64 	%fd6, %fd5;
	mul.f64 	%fd7, %fd6, 0d3F1A36E2EB1C432D;
	sub.f64 	%fd8, %fd4, %fd7;
	cvt.rn.f32.f64 	%f6, %fd8;
	st.global.f32 	[%rd10], %f6;
	ld.global.f32 	%f7, [%rd10+4];
	cvt.f64.f32 	%fd9, %f7;
	ld.global.f32 	%f8, [%rd10+16];
	cvt.f64.f32 	%fd10, %f8;
	fma.rn.f64 	%fd11, %fd10, 0d3DA5FD7FE1796495, %fd9;
	cvt.rn.f32.f64 	%f9, %fd11;
	cvt.f64.f32 	%fd12, %f9;
	div.rn.f64 	%fd13, %fd12, 0d3F1A36E2EB1C432D;
	cvt.rmi.f64.f64 	%fd14, %fd13;
	mul.f64 	%fd15, %fd14, 0d3F1A36E2EB1C432D;
	sub.f64 	%fd16, %fd12, %fd15;
	cvt.rn.f32.f64 	%f10, %fd16;
	st.global.f32 	[%rd10+4], %f10;
	ld.global.f32 	%f11, [%rd10+8];
	cvt.f64.f32 	%fd17, %f11;
	ld.global.f32 	%f12, [%rd10+20];
	cvt.f64.f32 	%fd18, %f12;
	fma.rn.f64 	%fd19, %fd18, 0d3DA5FD7FE1796495, %fd17;
	cvt.rn.f32.f64 	%f13, %fd19;
	cvt.f64.f32 	%fd20, %f13;
	div.rn.f64 	%fd21, %fd20, 0d3F1A36E2EB1C432D;
	cvt.rmi.f64.f64 	%fd22, %fd21;
	mul.f64 	%fd23, %fd22, 0d3F1A36E2EB1C432D;
	sub.f64 	%fd24, %fd20, %fd23;
	cvt.rn.f32.f64 	%f14, %fd24;
	st.global.f32 	[%rd10+8], %f14;
	cvt.f64.f32 	%fd25, %f6;
	div.rn.f64 	%fd26, %fd25, 0d3EDA36E2EB1C432D;
	cvt.rzi.s32.f64 	%r5, %fd26;
	cvt.rn.f64.s32 	%fd27, %r5;
	mul.f64 	%fd28, %fd27, 0d3EDA36E2EB1C432D;
	sub.f64 	%fd29, %fd25, %fd28;
	cvt.rn.f32.f64 	%f15, %fd29;
	cvt.f64.f32 	%fd30, %f15;
	div.rn.f64 	%fd31, %fd30, 0d3EDA36E2EB1C432D;
	cvt.rn.f32.f64 	%f16, %fd31;
	mov.f32 	%f17, 0f3F800000;
	sub.f32 	%f18, %f17, %f16;
	cvt.f64.f32 	%fd32, %f10;
	div.rn.f64 	%fd33, %fd32, 0d3EDA36E2EB1C432D;
	cvt.rzi.s32.f64 	%r6, %fd33;
	cvt.rn.f64.s32 	%fd34, %r6;
	mul.f64 	%fd35, %fd34, 0d3EDA36E2EB1C432D;
	sub.f64 	%fd36, %fd32, %fd35;
	cvt.rn.f32.f64 	%f19, %fd36;
	cvt.f64.f32 	%fd37, %f19;
	div.rn.f64 	%fd38, %fd37, 0d3EDA36E2EB1C432D;
	cvt.rn.f32.f64 	%f20, %fd38;
	sub.f32 	%f21, %f17, %f20;
	cvt.f64.f32 	%fd39, %f14;
	div.rn.f64 	%fd40, %fd39, 0d3EDA36E2EB1C432D;
	cvt.rzi.s32.f64 	%r7, %fd40;
	cvt.rn.f64.s32 	%fd41, %r7;
	mul.f64 	%fd42, %fd41, 0d3EDA36E2EB1C432D;
	sub.f64 	%fd43, %fd39, %fd42;
	cvt.rn.f32.f64 	%f22, %fd43;
	cvt.f64.f32 	%fd44, %f22;
	div.rn.f64 	%fd45, %fd44, 0d3EDA36E2EB1C432D;
	cvt.rn.f32.f64 	%f23, %fd45;
	sub.f32 	%f24, %f17, %f23;
	shr.s32 	%r8, %r5, 31;
	shr.u32 	%r9, %r8, 28;
	add.s32 	%r10, %r5, %r9;
	and.b32  	%r11, %r10, -16;
	sub.s32 	%r12, %r5, %r11;
	mul.wide.s32 	%rd11, %r12, 4;
	add.s64 	%rd12, %rd6, %rd11;
	ld.global.f32 	%f25, [%rd12];
	mul.f32 	%f26, %f25, %f18;
	mul.f32 	%f27, %f26, %f21;
	fma.rn.f32 	%f28, %f27, %f24, 0f00000000;
	add.s32 	%r13, %r5, 1;
	shr.s32 	%r14, %r13, 31;
	shr.u32 	%r15, %r14, 28;
	add.s32 	%r16, %r13, %r15;
	and.b32  	%r17, %r16, -16;
	sub.s32 	%r18, %r13, %r17;
	mul.wide.s32 	%rd13, %r18, 4;
	add.s64 	%rd14, %rd6, %rd13;
	ld.global.f32 	%f29, [%rd14];
	mul.f32 	%f30, %f29, %f16;
	mul.f32 	%f31, %f30, %f21;
	fma.rn.f32 	%f32, %f31, %f24, %f28;
	mul.f32 	%f33, %f26, %f20;
	fma.rn.f32 	%f34, %f33, %f24, %f32;
	fma.rn.f32 	%f35, %f27, %f23, %f34;
	mul.f32 	%f36, %f30, %f20;
	fma.rn.f32 	%f37, %f36, %f24, %f35;
	fma.rn.f32 	%f38, %f31, %f23, %f37;
	fma.rn.f32 	%f39, %f33, %f23, %f38;
	fma.rn.f32 	%f40, %f36, %f23, %f39;
	add.s64 	%rd15, %rd7, %rd11;
	ld.global.f32 	%f41, [%rd15];
	mul.f32 	%f42, %f41, %f18;
	mul.f32 	%f43, %f42, %f21;
	fma.rn.f32 	%f44, %f43, %f24, 0f00000000;
	add.s64 	%rd16, %rd7, %rd13;
	ld.global.f32 	%f45, [%rd16];
	mul.f32 	%f46, %f45, %f16;
	mul.f32 	%f47, %f46, %f21;
	fma.rn.f32 	%f48, %f47, %f24, %f44;
	mul.f32 	%f49, %f42, %f20;
	fma.rn.f32 	%f50, %f49, %f24, %f48;
	fma.rn.f32 	%f51, %f43, %f23, %f50;
	mul.f32 	%f52, %f46, %f20;
	fma.rn.f32 	%f53, %f52, %f24, %f51;
	fma.rn.f32 	%f54, %f47, %f23, %f53;
	fma.rn.f32 	%f55, %f49, %f23, %f54;
	fma.rn.f32 	%f56, %f52, %f23, %f55;
	add.s64 	%rd17, %rd8, %rd11;
	ld.global.f32 	%f57, [%rd17];
	mul.f32 	%f58, %f57, %f18;
	mul.f32 	%f59, %f58, %f21;
	fma.rn.f32 	%f60, %f59, %f24, 0f00000000;
	add.s64 	%rd18, %rd8, %rd13;
	ld.global.f32 	%f61, [%rd18];
	mul.f32 	%f62, %f61, %f16;
	mul.f32 	%f63, %f62, %f21;
	fma.rn.f32 	%f64, %f63, %f24, %f60;
	mul.f32 	%f65, %f58, %f20;
	fma.rn.f32 	%f66, %f65, %f24, %f64;
	fma.rn.f32 	%f67, %f59, %f23, %f66;
	mul.f32 	%f68, %f62, %f20;
	fma.rn.f32 	%f69, %f68, %f24, %f67;
	fma.rn.f32 	%f70, %f63, %f23, %f69;
	fma.rn.f32 	%f71, %f65, %f23, %f70;
	fma.rn.f32 	%f72, %f68, %f23, %f71;
	cvt.f64.f32 	%fd46, %f1;
	mul.f64 	%fd47, %fd46, 0d3DA5FD7FE1796495;
	cvt.f64.f32 	%fd48, %f2;
	div.rn.f64 	%fd49, %fd47, %fd48;
	cvt.f64.f32 	%fd50, %f40;
	fma.rn.f64 	%fd51, %fd49, %fd50, %fd2;
	cvt.rn.f32.f64 	%f73, %fd51;
	st.global.f32 	[%rd10+12], %f73;
	cvt.f64.f32 	%fd52, %f56;
	fma.rn.f64 	%fd53, %fd49, %fd52, %fd10;
	cvt.rn.f32.f64 	%f74, %fd53;
	st.global.f32 	[%rd10+16], %f74;
	cvt.f64.f32 	%fd54, %f72;
	fma.rn.f64 	%fd55, %fd49, %fd54, %fd18;
	cvt.rn.f32.f64 	%f75, %fd55;
	st.global.f32 	[%rd10+20], %f75;
$L__BB8_2:
	ret;

}


// ===== COMPILED SASS (sm_100) =====

	.target	sm_100

	.elftype	@"ET_EXEC"


//--------------------- .note.nv.tkinfo           --------------------------
	.section	.note.nv.tkinfo,"",@"SHT_NOTE"
	.sectionflags	@"SHF_NOTE_NV_TKINFO"
	.tkinfo
        /*0018*/ 	.word	0x00000002
        /*0030*/ 	.string	""
        /*0030*/ 	.string	"ptxas"
        /*0030*/ 	.string	"Cuda compilation tools, release 13.0, V13.0.88"
        /*0030*/ 	.string	"Build cuda_13.0.r13.0/compiler.36424714_0"
        /*0030*/ 	.string	"-arch sm_100 -m 64 "



//--------------------- .note.nv.cuinfo           --------------------------
	.section	.note.nv.cuinfo,"",@"SHT_NOTE"
	.sectionflags	@"SHF_NOTE_NV_CUINFO"
        /*0018*/ 	.short	0x0002
        /*001a*/ 	.short	0x0064
        /*001c*/ 	.short	0x0082
	.zero		2


//--------------------- .nv.info                  --------------------------
	.section	.nv.info,"",@"SHT_CUDA_INFO"
	.align	4


	//----- nvinfo : EIATTR_REGCOUNT
	.align		4
        /*0000*/ 	.byte	0x04, 0x2f
        /*0002*/ 	.short	(.L_10 - .L_9)
	.align		4
.L_9:
        /*0004*/ 	.word	index@(_Z13solve_poissonPfP6float2S1_S1_S1_)
        /*0008*/ 	.word	0x00000023


	//----- nvinfo : EIATTR_FRAME_SIZE
	.align		4
.L_10:
        /*000c*/ 	.byte	0x04, 0x11
        /*000e*/ 	.short	(.L_12 - .L_11)
	.align		4
.L_11:
        /*0010*/ 	.word	index@($__internal_5_$__cuda_sm3x_div_rn_noftz_f32_slowpath)
        /*0014*/ 	.word	0x00000000


	//----- nvinfo : EIATTR_FRAME_SIZE
	.align		4
.L_12:
        /*0018*/ 	.byte	0x04, 0x11
        /*001a*/ 	.short	(.L_14 - .L_13)
	.align		4
.L_13:
        /*001c*/ 	.word	index@($__internal_4_$__cuda_sm20_div_rn_f64_full)
        /*0020*/ 	.word	0x00000000


	//----- nvinfo : EIATTR_FRAME_SIZE
	.align		4
.L_14:
        /*0024*/ 	.byte	0x04, 0x11
        /*0026*/ 	.short	(.L_16 - .L_15)
	.align		4
.L_15:
        /*0028*/ 	.word	index@(_Z13solve_poissonPfP6float2S1_S1_S1_)
        /*002c*/ 	.word	0x00000000


	//----- nvinfo : EIATTR_REGCOUNT
	.align		4
.L_16:
        /*0030*/ 	.byte	0x04, 0x2f
        /*0032*/ 	.short	(.L_18 - .L_17)
	.align		4
.L_17:
        /*0034*/ 	.word	index@(_Z12real2complexPfP6float2)
        /*0038*/ 	.word	0x0000000c


	//----- nvinfo : EIATTR_FRAME_SIZE
	.align		4
.L_18:
        /*003c*/ 	.byte	0x04, 0x11
        /*003e*/ 	.short	(.L_20 - .L_19)
	.align		4
.L_19:
        /*0040*/ 	.word	index@(_Z12real2complexPfP6float2)
        /*0044*/ 	.word	0x00000000


	//----- nvinfo : EIATTR_REGCOUNT
	.align		4
.L_20:
        /*0048*/ 	.byte	0x04, 0x2f
        /*004a*/ 	.short	(.L_22 - .L_21)
	.align		4
.L_21:
        /*004c*/ 	.word	index@(_Z12complex2realP6float2Pf)
        /*0050*/ 	.word	0x0000000a


	//----- nvinfo : EIATTR_FRAME_SIZE
	.align		4
.L_22:
        /*0054*/ 	.byte	0x04, 0x11
        /*0056*/ 	.short	(.L_24 - .L_23)
	.align		4
.L_23:
        /*0058*/ 	.word	index@(_Z12complex2realP6float2Pf)
        /*005c*/ 	.word	0x00000000


	//----- nvinfo : EIATTR_REGCOUNT
	.align		4
.L_24:
        /*0060*/ 	.byte	0x04, 0x2f
        /*0062*/ 	.short	(.L_26 - .L_25)
	.align		4
.L_25:
        /*0064*/ 	.word	index@(_Z20scale_down_after_fftPfS_S_)
        /*0068*/ 	.word	0x00000010


	//----- nvinfo : EIATTR_FRAME_SIZE
	.align		4
.L_26:
        /*006c*/ 	.byte	0x04, 0x11
        /*006e*/ 	.short	(.L_28 - .L_27)
	.align		4
.L_27:
        /*0070*/ 	.word	index@(_Z20scale_down_after_fftPfS_S_)
        /*0074*/ 	.word	0x00000000


	//----- nvinfo : EIATTR_REGCOUNT
	.align		4
.L_28:
        /*0078*/ 	.byte	0x04, 0x2f
        /*007a*/ 	.short	(.L_30 - .L_29)
	.align		4
.L_29:
        /*007c*/ 	.word	index@(_Z23set_grid_array_to_valuePff)
        /*0080*/ 	.word	0x0000000a


	//----- nvinfo : EIATTR_FRAME_SIZE
	.align		4
.L_30:
        /*0084*/ 	.byte	0x04, 0x11
        /*0086*/ 	.short	(.L_32 - .L_31)
	.align		4
.L_31:
        /*0088*/ 	.word	index@(_Z23set_grid_array_to_valuePff)
        /*008c*/ 	.word	0x00000000


	//----- nvinfo : EIATTR_REGCOUNT
	.align		4
.L_32:
        /*0090*/ 	.byte	0x04, 0x2f
        /*0092*/ 	.short	(.L_34 - .L_33)
	.align		4
.L_33:
        /*0094*/ 	.word	index@(_Z14scatter_chargeP8ParticlefPf)
        /*0098*/ 	.word	0x0000001e


	//----- nvinfo : EIATTR_FRAME_SIZE
	.align		4
.L_34:
        /*009c*/ 	.byte	0x04, 0x11
        /*009e*/ 	.short	(.L_36 - .L_35)
	.align		4
.L_35:
        /*00a0*/ 	.word	index@($__internal_3_$__cuda_sm20_div_rn_f64_full)
        /*00a4*/ 	.word	0x00000000


	//----- nvinfo : EIATTR_FRAME_SIZE
	.align		4
.L_36:
        /*00a8*/ 	.byte	0x04, 0x11
        /*00aa*/ 	.short	(.L_38 - .L_37)
	.align		4
.L_37:
        /*00ac*/ 	.word	index@(_Z14scatter_chargeP8ParticlefPf)
        /*00b0*/ 	.word	0x00000000


	//----- nvinfo : EIATTR_REGCOUNT
	.align		4
.L_38:
        /*00b4*/ 	.byte	0x04, 0x2f
        /*00b6*/ 	.short	(.L_40 - .L_39)
	.align		4
.L_39:
        /*00b8*/ 	.word	index@(_Z18InitParticleArraysP8Particlefff)
        /*00bc*/ 	.word	0x00000020


	//----- nvinfo : EIATTR_FRAME_SIZE
	.align		4
.L_40:
        /*00c0*/ 	.byte	0x04, 0x11
        /*00c2*/ 	.short	(.L_42 - .L_41)
	.align		4
.L_41:
        /*00c4*/ 	.word	index@($__internal_2_$__cuda_sm20_div_rn_f64_full)
        /*00c8*/ 	.word	0x00000000


	//----- nvinfo : EIATTR_FRAME_SIZE
	.align		4
.L_42:
        /*00cc*/ 	.byte	0x04, 0x11
        /*00ce*/ 	.short	(.L_44 - .L_43)
	.align		4
.L_43:
        /*00d0*/ 	.word	index@(_Z18InitParticleArraysP8Particlefff)
        /*00d4*/ 	.word	0x00000000


	//----- nvinfo : EIATTR_REGCOUNT
	.align		4
.L_44:
        /*00d8*/ 	.byte	0x04, 0x2f
        /*00da*/ 	.short	(.L_46 - .L_45)
	.align		4
.L_45:
        /*00dc*/ 	.word	index@(_Z19InitialVelocityStepP8ParticleffPfS1_S1_)
        /*00e0*/ 	.word	0x00000026


	//----- nvinfo : EIATTR_FRAME_SIZE
	.align		4
.L_46:
        /*00e4*/ 	.byte	0x04, 0x11
        /*00e6*/ 	.short	(.L_48 - .L_47)
	.align		4
.L_47:
        /*00e8*/ 	.word	index@($__internal_1_$__cuda_sm20_div_rn_f64_full)
        /*00ec*/ 	.word	0x00000000


	//----- nvinfo : EIATTR_FRAME_SIZE
	.align		4
.L_48:
        /*00f0*/ 	.byte	0x04, 0x11
        /*00f2*/ 	.short	(.L_50 - .L_49)
	.align		4
.L_49:
        /*00f4*/ 	.word	index@(_Z19InitialVelocityStepP8ParticleffPfS1_S1_)
        /*00f8*/ 	.word	0x00000000


	//----- nvinfo : EIATTR_REGCOUNT
	.align		4
.L_50:
        /*00fc*/ 	.byte	0x04, 0x2f
        /*00fe*/ 	.short	(.L_52 - .L_51)
	.align		4
.L_51:
        /*0100*/ 	.word	index@(_Z14ParticleKernelP8ParticleffPfS1_S1_)
        /*0104*/ 	.word	0x00000028


	//----- nvinfo : EIATTR_FRAME_SIZE
	.align		4
.L_52:
        /*0108*/ 	.byte	0x04, 0x11
        /*010a*/ 	.short	(.L_54 - .L_53)
	.align		4
.L_53:
        /*010c*/ 	.word	index@($__internal_0_$__cuda_sm20_div_rn_f64_full)
        /*0110*/ 	.word	0x00000000


	//----- nvinfo : EIATTR_FRAME_SIZE
	.align		4
.L_54:
        /*0114*/ 	.byte	0x04, 0x11
        /*0116*/ 	.short	(.L_56 - .L_55)
	.align		4
.L_55:
        /*0118*/ 	.word	index@(_Z14ParticleKernelP8ParticleffPfS1_S1_)
        /*011c*/ 	.word	0x00000000


	//----- nvinfo : EIATTR_MIN_STACK_SIZE
	.align		4
.L_56:
        /*0120*/ 	.byte	0x04, 0x12
        /*0122*/ 	.short	(.L_58 - .L_57)
	.align		4
.L_57:
        /*0124*/ 	.word	index@(_Z14ParticleKernelP8ParticleffPfS1_S1_)
        /*0128*/ 	.word	0x00000000


	//----- nvinfo : EIATTR_MIN_STACK_SIZE
	.align		4
.L_58:
        /*012c*/ 	.byte	0x04, 0x12
        /*012e*/ 	.short	(.L_60 - .L_59)
	.align		4
.L_59:
        /*0130*/ 	.word	index@(_Z19InitialVelocityStepP8ParticleffPfS1_S1_)
        /*0134*/ 	.word	0x00000000


	//----- nvinfo : EIATTR_MIN_STACK_SIZE
	.align		4
.L_60:
        /*0138*/ 	.byte	0x04, 0x12
        /*013a*/ 	.short	(.L_62 - .L_61)
	.align		4
.L_61:
        /*013c*/ 	.word	index@(_Z18InitParticleArraysP8Particlefff)
        /*0140*/ 	.word	0x00000000


	//----- nvinfo : EIATTR_MIN_STACK_SIZE
	.align		4
.L_62:
        /*0144*/ 	.byte	0x04, 0x12
        /*0146*/ 	.short	(.L_64 - .L_63)
	.align		4
.L_63:
        /*0148*/ 	.word	index@(_Z14scatter_chargeP8ParticlefPf)
        /*014c*/ 	.word	0x00000000


	//----- nvinfo : EIATTR_MIN_STACK_SIZE
	.align		4
.L_64:
        /*0150*/ 	.byte	0x04, 0x12
        /*0152*/ 	.short	(.L_66 - .L_65)
	.align		4
.L_65:
        /*0154*/ 	.word	index@(_Z23set_grid_array_to_valuePff)
        /*0158*/ 	.word	0x00000000


	//----- nvinfo : EIATTR_MIN_STACK_SIZE
	.align		4
.L_66:
        /*015c*/ 	.byte	0x04, 0x12
        /*015e*/ 	.short	(.L_68 - .L_67)
	.align		4
.L_67:
        /*0160*/ 	.word	index@(_Z20scale_down_after_fftPfS_S_)
        /*0164*/ 	.word	0x00000000


	//----- nvinfo : EIATTR_MIN_STACK_SIZE
	.align		4
.L_68:
        /*0168*/ 	.byte	0x04, 0x12
        /*016a*/ 	.short	(.L_70 - .L_69)
	.align		4
.L_69:
        /*016c*/ 	.word	index@(_Z12complex2realP6float2Pf)
        /*0170*/ 	.word	0x00000000


	//----- nvinfo : EIATTR_MIN_STACK_SIZE
	.align		4
.L_70:
        /*0174*/ 	.byte	0x04, 0x12
        /*0176*/ 	.short	(.L_72 - .L_71)
	.align		4
.L_71:
        /*0178*/ 	.word	index@(_Z12real2complexPfP6float2)
        /*017c*/ 	.word	0x00000000


	//----- nvinfo : EIATTR_MIN_STACK_SIZE
	.align		4
.L_72:
        /*0180*/ 	.byte	0x04, 0x12
        /*0182*/ 	.short	(.L_74 - .L_73)
	.align		4
.L_73:
        /*0184*/ 	.word	index@(_Z13solve_poissonPfP6float2S1_S1_S1_)
        /*0188*/ 	.word	0x00000000
.L_74:


//--------------------- .nv.compat                --------------------------
	.section	.nv.compat,"",@"SHT_CUDA_COMPAT_INFO"
	.align	4
        /*0000*/ 	.byte	0x02, 0x09, 0x00, 0x00, 0x02, 0x02, 0x01, 0x00, 0x02, 0x05, 0x05, 0x00, 0x03, 0x07, 0x01, 0x01
        /*0010*/ 	.byte	0x02, 0x03, 0x00, 0x00, 0x02, 0x06, 0x01, 0x00, 0x04, 0x0b, 0x08, 0x00, 0x01, 0x00, 0x00, 0x00
        /*0020*/ 	.byte	0x00, 0x00, 0x00, 0x00


//--------------------- .nv.info._Z14ParticleKernelP8ParticleffPfS1_S1_ --------------------------
	.section	.nv.info._Z14ParticleKernelP8ParticleffPfS1_S1_,"",@"SHT_CUDA_INFO"
	.sectionflags	@""
	.align	4


	//----- nvinfo : EIATTR_CUDA_API_VERSION
	.align		4
        /*0000*/ 	.byte	0x04, 0x37
        /*0002*/ 	.short	(.L_76 - .L_75)
.L_75:
        /*0004*/ 	.word	0x00000082


	//----- nvinfo : EIATTR_KPARAM_INFO
	.align		4
.L_76:
        /*0008*/ 	.byte	0x04, 0x17
        /*000a*/ 	.short	(.L_78 - .L_77)
.L_77:
        /*000c*/ 	.word	0x00000000
        /*0010*/ 	.short	0x0005
        /*0012*/ 	.short	0x0020
        /*0014*/ 	.byte	0x00, 0xf5, 0x21, 0x00


	//----- nvinfo : EIATTR_KPARAM_INFO
	.align		4
.L_78:
        /*0018*/ 	.byte	0x04, 0x17
        /*001a*/ 	.short	(.L_80 - .L_79)
.L_79:
        /*001c*/ 	.word	0x00000000
        /*0020*/ 	.short	0x0004
        /*0022*/ 	.short	0x0018
        /*0024*/ 	.byte	0x00, 0xf5, 0x21, 0x00


	//----- nvinfo : EIATTR_KPARAM_INFO
	.align		4
.L_80:
        /*0028*/ 	.byte	0x04, 0x17
        /*002a*/ 	.short	(.L_82 - .L_81)
.L_81:
        /*002c*/ 	.word	0x00000000
        /*0030*/ 	.short	0x0003
        /*0032*/ 	.short	0x0010
        /*0034*/ 	.byte	0x00, 0xf5, 0x21, 0x00


	//----- nvinfo : EIATTR_KPARAM_INFO
	.align		4
.L_82:
        /*0038*/ 	.byte	0x04, 0x17
        /*003a*/ 	.short	(.L_84 - .L_83)
.L_83:
        /*003c*/ 	.word	0x00000000
        /*0040*/ 	.short	0x0002
        /*0042*/ 	.short	0x000c
        /*0044*/ 	.byte	0x00, 0xf0, 0x11, 0x00


	//----- nvinfo : EIATTR_KPARAM_INFO
	.align		4
.L_84:
        /*0048*/ 	.byte	0x04, 0x17
        /*004a*/ 	.short	(.L_86 - .L_85)
.L_85:
        /*004c*/ 	.word	0x00000000
        /*0050*/ 	.short	0x0001
        /*0052*/ 	.short	0x0008
        /*0054*/ 	.byte	0x00, 0xf0, 0x11, 0x00


	//----- nvinfo : EIATTR_KPARAM_INFO
	.align		4
.L_86:
        /*0058*/ 	.byte	0x04, 0x17
        /*005a*/ 	.short	(.L_88 - .L_87)
.L_87:
        /*005c*/ 	.word	0x00000000
        /*0060*/ 	.short	0x0000
        /*0062*/ 	.short	0x0000
        /*0064*/ 	.byte	0x00, 0xf5, 0x21, 0x00


	//----- nvinfo : EIATTR_SPARSE_MMA_MASK
	.align		4
.L_88:
        /*0068*/ 	.byte	0x03, 0x50
        /*006a*/ 	.short	0x0000


	//----- nvinfo : EIATTR_MAXREG_COUNT
	.align		4
        /*006c*/ 	.byte	0x03, 0x1b
        /*006e*/ 	.short	0x00ff


	//----- nvinfo : EIATTR_MERCURY_ISA_VERSION
	.align		4
        /*0070*/ 	.byte	0x03, 0x5f
        /*0072*/ 	.short	0x0101


	//----- nvinfo : EIATTR_VRC_CTA_INIT_COUNT
	.align		4
        /*0074*/ 	.byte	0x02, 0x4a
	.zero		1
	.zero		1


	//----- nvinfo : EIATTR_EXIT_INSTR_OFFSETS
	.align		4
        /*0078*/ 	.byte	0x04, 0x1c
        /*007a*/ 	.short	(.L_90 - .L_89)


	//   ....[0]....
.L_89:
        /*007c*/ 	.word	0x00000060


	//   ....[1]....
        /*0080*/ 	.word	0x000018d0


	//----- nvinfo : EIATTR_CRS_STACK_SIZE
	.align		4
.L_90:
        /*0084*/ 	.byte	0x04, 0x1e
        /*0086*/ 	.short	(.L_92 - .L_91)
.L_91:
        /*0088*/ 	.word	0x00000000


	//----- nvinfo : EIATTR_CBANK_PARAM_SIZE
	.align		4
.L_92:
        /*008c*/ 	.byte	0x03, 0x19
        /*008e*/ 	.short	0x0028


	//----- nvinfo : EIATTR_PARAM_CBANK
	.align		4
        /*0090*/ 	.byte	0x04, 0x0a
        /*0092*/ 	.short	(.L_94 - .L_93)
	.align		4
.L_93:
        /*0094*/ 	.word	index@(.nv.constant0._Z14ParticleKernelP8ParticleffPfS1_S1_)
        /*0098*/ 	.short	0x0380
        /*009a*/ 	.short	0x0028


	//----- nvinfo : EIATTR_SW_WAR
	.align		4
.L_94:
        /*009c*/ 	.byte	0x04, 0x36
        /*009e*/ 	.short	(.L_96 - .L_95)
.L_95:
        /*00a0*/ 	.word	0x00000008
.L_96:


//--------------------- .nv.info._Z19InitialVelocityStepP8ParticleffPfS1_S1_ --------------------------
	.section	.nv.info._Z19InitialVelocityStepP8ParticleffPfS1_S1_,"",@"SHT_CUDA_INFO"
	.sectionflags	@""
	.align	4


	//----- nvinfo : EIATTR_CUDA_API_VERSION
	.align		4
        /*0000*/ 	.byte	0x04, 0x37
        /*0002*/ 	.short	(.L_98 - .L_97)
.L_97:
        /*0004*/ 	.word	0x00000082


	//----- nvinfo : EIATTR_KPARAM_INFO
	.align		4
.L_98:
        /*0008*/ 	.byte	0x04, 0x17
        /*000a*/ 	.short	(.L_100 - .L_99)
.L_99:
        /*000c*/ 	.word	0x00000000
        /*0010*/ 	.short	0x0005
        /*0012*/ 	.short	0x0020
        /*0014*/ 	.byte	0x00, 0xf5, 0x21, 0x00


	//----- nvinfo : EIATTR_KPARAM_INFO
	.align		4
.L_100:
        /*0018*/ 	.byte	0x04, 0x17
        /*001a*/ 	.short	(.L_102 - .L_101)
.L_101:
        /*001c*/ 	.word	0x00000000
        /*0020*/ 	.short	0x0004
        /*0022*/ 	.short	0x0018
        /*0024*/ 	.byte	0x00, 0xf5, 0x21, 0x00


	//----- nvinfo : EIATTR_KPARAM_INFO
	.align		4
.L_102:
        /*0028*/ 	.byte	0x04, 0x17
        /*002a*/ 	.short	(.L_104 - .L_103)
.L_103:
        /*002c*/ 	.word	0x00000000
        /*0030*/ 	.short	0x0003
        /*0032*/ 	.short	0x0010
        /*0034*/ 	.byte	0x00, 0xf5, 0x21, 0x00


	//----- nvinfo : EIATTR_KPARAM_INFO
	.align		4
.L_104:
        /*0038*/ 	.byte	0x04, 0x17
        /*003a*/ 	.short	(.L_106 - .L_105)
.L_105:
        /*003c*/ 	.word	0x00000000
        /*0040*/ 	.short	0x0002
        /*0042*/ 	.short	0x000c
        /*0044*/ 	.byte	0x00, 0xf0, 0x11, 0x00


	//----- nvinfo : EIATTR_KPARAM_INFO
	.align		4
.L_106:
        /*0048*/ 	.byte	0x04, 0x17
        /*004a*/ 	.short	(.L_108 - .L_107)
.L_107:
        /*004c*/ 	.word	0x00000000
        /*0050*/ 	.short	0x0001
        /*0052*/ 	.short	0x0008
        /*0054*/ 	.byte	0x00, 0xf0, 0x11, 0x00


	//----- nvinfo : EIATTR_KPARAM_INFO
	.align		4
.L_108:
        /*0058*/ 	.byte	0x04, 0x17
        /*005a*/ 	.short	(.L_110 - .L_109)
.L_109:
        /*005c*/ 	.word	0x00000000
        /*0060*/ 	.short	0x0000
        /*0062*/ 	.short	0x0000
        /*0064*/ 	.byte	0x00, 0xf5, 0x21, 0x00


	//----- nvinfo : EIATTR_SPARSE_MMA_MASK
	.align		4
.L_110:
        /*0068*/ 	.byte	0x03, 0x50
        /*006a*/ 	.short	0x0000


	//----- nvinfo : EIATTR_MAXREG_COUNT
	.align		4
        /*006c*/ 	.byte	0x03, 0x1b
        /*006e*/ 	.short	0x00ff


	//----- nvinfo : EIATTR_MERCURY_ISA_VERSION
	.align		4
        /*0070*/ 	.byte	0x03, 0x5f
        /*0072*/ 	.short	0x0101


	//----- nvinfo : EIATTR_VRC_CTA_INIT_COUNT
	.align		4
        /*0074*/ 	.byte	0x02, 0x4a
	.zero		1
	.zero		1


	//----- nvinfo : EIATTR_EXIT_INSTR_OFFSETS
	.align		4
        /*0078*/ 	.byte	0x04, 0x1c
        /*007a*/ 	.short	(.L_112 - .L_111)


	//   ....[0]....
.L_111:
        /*007c*/ 	.word	0x00001210


	//----- nvinfo : EIATTR_CRS_STACK_SIZE
	.align		4
.L_112:
        /*0080*/ 	.byte	0x04, 0x1e
        /*0082*/ 	.short	(.L_114 - .L_113)
.L_113:
        /*0084*/ 	.word	0x00000000


	//----- nvinfo : EIATTR_CBANK_PARAM_SIZE
	.align		4
.L_114:
        /*0088*/ 	.byte	0x03, 0x19
        /*008a*/ 	.short	0x0028


	//----- nvinfo : EIATTR_PARAM_CBANK
	.align		4
        /*008c*/ 	.byte	0x04, 0x0a
        /*008e*/ 	.short	(.L_116 - .L_115)
	.align		4
.L_115:
        /*0090*/ 	.word	index@(.nv.constant0._Z19InitialVelocityStepP8ParticleffPfS1_S1_)
        /*0094*/ 	.short	0x0380
        /*0096*/ 	.short	0x0028


	//----- nvinfo : EIATTR_SW_WAR
	.align		4
.L_116:
        /*0098*/ 	.byte	0x04, 0x36
        /*009a*/ 	.short	(.L_118 - .L_117)
.L_117:
        /*009c*/ 	.word	0x00000008
.L_118:


//--------------------- .nv.info._Z18InitParticleArraysP8Particlefff --------------------------
	.section	.nv.info._Z18InitParticleArraysP8Particlefff,"",@"SHT_CUDA_INFO"
	.sectionflags	@""
	.align	4


	//----- nvinfo : EIATTR_CUDA_API_VERSION
	.align		4
        /*0000*/ 	.byte	0x04, 0x37
        /*0002*/ 	.short	(.L_120 - .L_119)
.L_119:
        /*0004*/ 	.word	0x00000082


	//----- nvinfo : EIATTR_KPARAM_INFO
	.align		4
.L_120:
        /*0008*/ 	.byte	0x04, 0x17
        /*000a*/ 	.short	(.L_122 - .L_121)
.L_121:
        /*000c*/ 	.word	0x00000000
        /*0010*/ 	.short	0x0003
        /*0012*/ 	.short	0x0010
        /*0014*/ 	.byte	0x00, 0xf0, 0x11, 0x00


	//----- nvinfo : EIATTR_KPARAM_INFO
	.align		4
.L_122:
        /*0018*/ 	.byte	0x04, 0x17
        /*001a*/ 	.short	(.L_124 - .L_123)
.L_123:
        /*001c*/ 	.word	0x00000000
        /*0020*/ 	.short	0x0002
        /*0022*/ 	.short	0x000c
        /*0024*/ 	.byte	0x00, 0xf0, 0x11, 0x00


	//----- nvinfo : EIATTR_KPARAM_INFO
	.align		4
.L_124:
        /*0028*/ 	.byte	0x04, 0x17
        /*002a*/ 	.short	(.L_126 - .L_125)
.L_125:
        /*002c*/ 	.word	0x00000000
        /*0030*/ 	.short	0x0001
        /*0032*/ 	.short	0x0008
        /*0034*/ 	.byte	0x00, 0xf0, 0x11, 0x00


	//----- nvinfo : EIATTR_KPARAM_INFO
	.align		4
.L_126:
        /*0038*/ 	.byte	0x04, 0x17
        /*003a*/ 	.short	(.L_128 - .L_127)
.L_127:
        /*003c*/ 	.word	0x00000000
        /*0040*/ 	.short	0x0000
        /*0042*/ 	.short	0x0000
        /*0044*/ 	.byte	0x00, 0xf5, 0x21, 0x00


	//----- nvinfo : EIATTR_SPARSE_MMA_MASK
	.align		4
.L_128:
        /*0048*/ 	.byte	0x03, 0x50
        /*004a*/ 	.short	0x0000


	//----- nvinfo : EIATTR_MAXREG_COUNT
	.align		4
        /*004c*/ 	.byte	0x03, 0x1b
        /*004e*/ 	.short	0x00ff


	//----- nvinfo : EIATTR_MERCURY_ISA_VERSION
	.align		4
        /*0050*/ 	.byte	0x03, 0x5f
        /*0052*/ 	.short	0x0101


	//----- nvinfo : EIATTR_VRC_CTA_INIT_COUNT
	.align		4
        /*0054*/ 	.byte	0x02, 0x4a
	.zero		1
	.zero		1


	//----- nvinfo : EIATTR_EXIT_INSTR_OFFSETS
	.align		4
        /*0058*/ 	.byte	0x04, 0x1c
        /*005a*/ 	.short	(.L_130 - .L_129)


	//   ....[0]....
.L_129:
        /*005c*/ 	.word	0x00000060


	//   ....[1]....
        /*0060*/ 	.word	0x00000850


	//----- nvinfo : EIATTR_CRS_STACK_SIZE
	.align		4
.L_130:
        /*0064*/ 	.byte	0x04, 0x1e
        /*0066*/ 	.short	(.L_132 - .L_131)
.L_131:
        /*0068*/ 	.word	0x00000000


	//----- nvinfo : EIATTR_CBANK_PARAM_SIZE
	.align		4
.L_132:
        /*006c*/ 	.byte	0x03, 0x19
        /*006e*/ 	.short	0x0014


	//----- nvinfo : EIATTR_PARAM_CBANK
	.align		4
        /*0070*/ 	.byte	0x04, 0x0a
        /*0072*/ 	.short	(.L_134 - .L_133)
	.align		4
.L_133:
        /*0074*/ 	.word	index@(.nv.constant0._Z18InitParticleArraysP8Particlefff)
        /*0078*/ 	.short	0x0380
        /*007a*/ 	.short	0x0014


	//----- nvinfo : EIATTR_SW_WAR
	.align		4
.L_134:
        /*007c*/ 	.byte	0x04, 0x36
        /*007e*/ 	.short	(.L_136 - .L_135)
.L_135:
        /*0080*/ 	.word	0x00000008
.L_136:


//--------------------- .nv.info._Z14scatter_chargeP8ParticlefPf --------------------------
	.section	.nv.info._Z14scatter_chargeP8ParticlefPf,"",@"SHT_CUDA_INFO"
	.sectionflags	@""
	.align	4


	//----- nvinfo : EIATTR_CUDA_API_VERSION
	.align		4
        /*0000*/ 	.byte	0x04, 0x37
        /*0002*/ 	.short	(.L_138 - .L_137)
.L_137:
        /*0004*/ 	.word	0x00000082


	//----- nvinfo : EIATTR_KPARAM_INFO
	.align		4
.L_138:
        /*0008*/ 	.byte	0x04, 0x17
        /*000a*/ 	.short	(.L_140 - .L_139)
.L_139:
        /*000c*/ 	.word	0x00000000
        /*0010*/ 	.short	0x0002
        /*0012*/ 	.short	0x0010
        /*0014*/ 	.byte	0x00, 0xf5, 0x21, 0x00


	//----- nvinfo : EIATTR_KPARAM_INFO
	.align		4
.L_140:
        /*0018*/ 	.byte	0x04, 0x17
        /*001a*/ 	.short	(.L_142 - .L_141)
.L_141:
        /*001c*/ 	.word	0x00000000
        /*0020*/ 	.short	0x0001
        /*0022*/ 	.short	0x0008
        /*0024*/ 	.byte	0x00, 0xf0, 0x11, 0x00


	//----- nvinfo : EIATTR_KPARAM_INFO
	.align		4
.L_142:
        /*0028*/ 	.byte	0x04, 0x17
        /*002a*/ 	.short	(.L_144 - .L_143)
.L_143:
        /*002c*/ 	.word	0x00000000
        /*0030*/ 	.short	0x0000
        /*0032*/ 	.short	0x0000
        /*0034*/ 	.byte	0x00, 0xf5, 0x21, 0x00


	//----- nvinfo : EIATTR_SPARSE_MMA_MASK
	.align		4
.L_144:
        /*0038*/ 	.byte	0x03, 0x50
        /*003a*/ 	.short	0x0000


	//----- nvinfo : EIATTR_MAXREG_COUNT
	.align		4
        /*003c*/ 	.byte	0x03, 0x1b
        /*003e*/ 	.short	0x00ff


	//----- nvinfo : EIATTR_MERCURY_ISA_VERSION
	.align		4
        /*0040*/ 	.byte	0x03, 0x5f
        /*0042*/ 	.short	0x0101


	//----- nvinfo : EIATTR_VRC_CTA_INIT_COUNT
	.align		4
        /*0044*/ 	.byte	0x02, 0x4a
	.zero		1
	.zero		1


	//----- nvinfo : EIATTR_EXIT_INSTR_OFFSETS
	.align		4
        /*0048*/ 	.byte	0x04, 0x1c
        /*004a*/ 	.short	(.L_146 - .L_145)


	//   ....[0]....
.L_145:
        /*004c*/ 	.word	0x00000d40


	//----- nvinfo : EIATTR_CRS_STACK_SIZE
	.align		4
.L_146:
        /*0050*/ 	.byte	0x04, 0x1e
        /*0052*/ 	.short	(.L_148 - .L_147)
.L_147:
        /*0054*/ 	.word	0x00000000


	//----- nvinfo : EIATTR_CBANK_PARAM_SIZE
	.align		4
.L_148:
        /*0058*/ 	.byte	0x03, 0x19
        /*005a*/ 	.short	0x0018


	//----- nvinfo : EIATTR_PARAM_CBANK
	.align		4
        /*005c*/ 	.byte	0x04, 0x0a
        /*005e*/ 	.short	(.L_150 - .L_149)
	.align		4
.L_149:
        /*0060*/ 	.word	index@(.nv.constant0._Z14scatter_chargeP8ParticlefPf)
        /*0064*/ 	.short	0x0380
        /*0066*/ 	.short	0x0018


	//----- nvinfo : EIATTR_SW_WAR
	.align		4
.L_150:
        /*0068*/ 	.byte	0x04, 0x36
        /*006a*/ 	.short	(.L_152 - .L_151)
.L_151:
        /*006c*/ 	.word	0x00000008
.L_152:


//--------------------- .nv.info._Z23set_grid_array_to_valuePff --------------------------
	.section	.nv.info._Z23set_grid_array_to_valuePff,"",@"SHT_CUDA_INFO"
	.sectionflags	@""
	.align	4


	//----- nvinfo : EIATTR_CUDA_API_VERSION
	.align		4
        /*0000*/ 	.byte	0x04, 0x37
        /*0002*/ 	.short	(.L_154 - .L_153)
.L_153:
        /*0004*/ 	.word	0x00000082


	//----- nvinfo : EIATTR_KPARAM_INFO
	.align		4
.L_154:
        /*0008*/ 	.byte	0x04, 0x17
        /*000a*/ 	.short	(.L_156 - .L_155)
.L_155:
        /*000c*/ 	.word	0x00000000
        /*0010*/ 	.short	0x0001
        /*0012*/ 	.short	0x0008
        /*0014*/ 	.byte	0x00, 0xf0, 0x11, 0x00


	//----- nvinfo : EIATTR_KPARAM_INFO
	.align		4
.L_156:
        /*0018*/ 	.byte	0x04, 0x17
        /*001a*/ 	.short	(.L_158 - .L_157)
.L_157:
        /*001c*/ 	.word	0x00000000
        /*0020*/ 	.short	0x0000
        /*0022*/ 	.short	0x0000
        /*0024*/ 	.byte	0x00, 0xf5, 0x21, 0x00


	//----- nvinfo : EIATTR_SPARSE_MMA_MASK
	.align		4
.L_158:
        /*0028*/ 	.byte	0x03, 0x50
        /*002a*/ 	.short	0x0000


	//----- nvinfo : EIATTR_MAXREG_COUNT
	.align		4
        /*002c*/ 	.byte	0x03, 0x1b
        /*002e*/ 	.short	0x00ff


	//----- nvinfo : EIATTR_MERCURY_ISA_VERSION
	.align		4
        /*0030*/ 	.byte	0x03, 0x5f
        /*0032*/ 	.short	0x0101


	//----- nvinfo : EIATTR_VRC_CTA_INIT_COUNT
	.align		4
        /*0034*/ 	.byte	0x02, 0x4a
	.zero		1
	.zero		1


	//----- nvinfo : EIATTR_EXIT_INSTR_OFFSETS
	.align		4
        /*0038*/ 	.byte	0x04, 0x1c
        /*003a*/ 	.short	(.L_160 - .L_159)


	//   ....[0]....
.L_159:
        /*003c*/ 	.word	0x000000f0


	//   ....[1]....
        /*0040*/ 	.word	0x00000180


	//----- nvinfo : EIATTR_CBANK_PARAM_SIZE
	.align		4
.L_160:
        /*0044*/ 	.byte	0x03, 0x19
        /*0046*/ 	.short	0x000c


	//----- nvinfo : EIATTR_PARAM_CBANK
	.align		4
        /*0048*/ 	.byte	0x04, 0x0a
        /*004a*/ 	.short	(.L_162 - .L_161)
	.align		4
.L_161:
        /*004c*/ 	.word	index@(.nv.constant0._Z23set_grid_array_to_valuePff)
        /*0050*/ 	.short	0x0380
        /*0052*/ 	.short	0x000c


	//----- nvinfo : EIATTR_SW_WAR
	.align		4
.L_162:
        /*0054*/ 	.byte	0x04, 0x36
        /*0056*/ 	.short	(.L_164 - .L_163)
.L_163:
        /*0058*/ 	.word	0x00000008
.L_164:


//--------------------- .nv.info._Z20scale_down_after_fftPfS_S_ --------------------------
	.section	.nv.info._Z20scale_down_after_fftPfS_S_,"",@"SHT_CUDA_INFO"
	.sectionflags	@""
	.align	4


	//----- nvinfo : EIATTR_CUDA_API_VERSION
	.align		4
        /*0000*/ 	.byte	0x04, 0x37
        /*0002*/ 	.short	(.L_166 - .L_165)
.L_165:
        /*0004*/ 	.word	0x00000082


	//----- nvinfo : EIATTR_KPARAM_INFO
	.align		4
.L_166:
        /*0008*/ 	.byte	0x04, 0x17
        /*000a*/ 	.short	(.L_168 - .L_167)
.L_167:
        /*000c*/ 	.word	0x00000000
        /*0010*/ 	.short	0x0002
        /*0012*/ 	.short	0x0010
        /*0014*/ 	.byte	0x00, 0xf5, 0x21, 0x00


	//----- nvinfo : EIATTR_KPARAM_INFO
	.align		4
.L_168:
        /*0018*/ 	.byte	0x04, 0x17
        /*001a*/ 	.short	(.L_170 - .L_169)
.L_169:
        /*001c*/ 	.word	0x00000000
        /*0020*/ 	.short	0x0001
        /*0022*/ 	.short	0x0008
        /*0024*/ 	.byte	0x00, 0xf5, 0x21, 0x00


	//----- nvinfo : EIATTR_KPARAM_INFO
	.align		4
.L_170:
        /*0028*/ 	.byte	0x04, 0x17
        /*002a*/ 	.short	(.L_172 - .L_171)
.L_171:
        /*002c*/ 	.word	0x00000000
        /*0030*/ 	.short	0x0000
        /*0032*/ 	.short	0x0000
        /*0034*/ 	.byte	0x00, 0xf5, 0x21, 0x00


	//----- nvinfo : EIATTR_SPARSE_MMA_MASK
	.align		4
.L_172:
        /*0038*/ 	.byte	0x03, 0x50
        /*003a*/ 	.short	0x0000


	//----- nvinfo : EIATTR_MAXREG_COUNT
	.align		4
        /*003c*/ 	.byte	0x03, 0x1b
        /*003e*/ 	.short	0x00ff


	//----- nvinfo : EIATTR_MERCURY_ISA_VERSION
	.align		4
        /*0040*/ 	.byte	0x03, 0x5f
        /*0042*/ 	.short	0x0101


	//----- nvinfo : EIATTR_VRC_CTA_INIT_COUNT
	.align		4
        /*0044*/ 	.byte	0x02, 0x4a
	.zero		1
	.zero		1


	//----- nvinfo : EIATTR_EXIT_INSTR_OFFSETS
	.align		4
        /*0048*/ 	.byte	0x04, 0x1c
        /*004a*/ 	.short	(.L_174 - .L_173)


	//   ....[0]....
.L_173:
        /*004c*/ 	.word	0x000000f0


	//   ....[1]....
        /*0050*/ 	.word	0x00000230


	//----- nvinfo : EIATTR_CBANK_PARAM_SIZE
	.align		4
.L_174:
        /*0054*/ 	.byte	0x03, 0x19
        /*0056*/ 	.short	0x0018


	//----- nvinfo : EIATTR_PARAM_CBANK
	.align		4
        /*0058*/ 	.byte	0x04, 0x0a
        /*005a*/ 	.short	(.L_176 - .L_175)
	.align		4
.L_175:
        /*005c*/ 	.word	index@(.nv.constant0._Z20scale_down_after_fftPfS_S_)
        /*0060*/ 	.short	0x0380
        /*0062*/ 	.short	0x0018


	//----- nvinfo : EIATTR_SW_WAR
	.align		4
.L_176:
        /*0064*/ 	.byte	0x04, 0x36
        /*0066*/ 	.short	(.L_178 - .L_177)
.L_177:
        /*0068*/ 	.word	0x00000008
.L_178:


//--------------------- .nv.info._Z12complex2realP6float2Pf --------------------------
	.section	.nv.info._Z12complex2realP6float2Pf,"",@"SHT_CUDA_INFO"
	.sectionflags	@""
	.align	4


	//----- nvinfo : EIATTR_CUDA_API_VERSION
	.align		4
        /*0000*/ 	.byte	0x04, 0x37
        /*0002*/ 	.short	(.L_180 - .L_179)
.L_179:
        /*0004*/ 	.word	0x00000082


	//----- nvinfo : EIATTR_KPARAM_INFO
	.align		4
.L_180:
        /*0008*/ 	.byte	0x04, 0x17
        /*000a*/ 	.short	(.L_182 - .L_181)
.L_181:
        /*000c*/ 	.word	0x00000000
        /*0010*/ 	.short	0x0001
        /*0012*/ 	.short	0x0008
        /*0014*/ 	.byte	0x00, 0xf5, 0x21, 0x00


	//----- nvinfo : EIATTR_KPARAM_INFO
	.align		4
.L_182:
        /*0018*/ 	.byte	0x04, 0x17
        /*001a*/ 	.short	(.L_184 - .L_183)
.L_183:
        /*001c*/ 	.word	0x00000000
        /*0020*/ 	.short	0x0000
        /*0022*/ 	.short	0x0000
        /*0024*/ 	.byte	0x00, 0xf5, 0x21, 0x00


	//----- nvinfo : EIATTR_SPARSE_MMA_MASK
	.align		4
.L_184:
        /*0028*/ 	.byte	0x03, 0x50
        /*002a*/ 	.short	0x0000


	//----- nvinfo : EIATTR_MAXREG_COUNT
	.align		4
        /*002c*/ 	.byte	0x03, 0x1b
        /*002e*/ 	.short	0x00ff


	//----- nvinfo : EIATTR_MERCURY_ISA_VERSION
	.align		4
        /*0030*/ 	.byte	0x03, 0x5f
        /*0032*/ 	.short	0x0101


	//----- nvinfo : EIATTR_VRC_CTA_INIT_COUNT
	.align		4
        /*0034*/ 	.byte	0x02, 0x4a
	.zero		1
	.zero		1


	//----- nvinfo : EIATTR_EXIT_INSTR_OFFSETS
	.align		4
        /*0038*/ 	.byte	0x04, 0x1c
        /*003a*/ 	.short	(.L_186 - .L_185)


	//   ....[0]....
.L_185:
        /*003c*/ 	.word	0x000000f0


	//   ....[1]....
        /*0040*/ 	.word	0x000001b0


	//----- nvinfo : EIATTR_CBANK_PARAM_SIZE
	.align		4
.L_186:
        /*0044*/ 	.byte	0x03, 0x19
        /*0046*/ 	.short	0x0010


	//----- nvinfo : EIATTR_PARAM_CBANK
	.align		4
        /*0048*/ 	.byte	0x04, 0x0a
        /*004a*/ 	.short	(.L_188 - .L_187)
	.align		4
.L_187:
        /*004c*/ 	.word	index@(.nv.constant0._Z12complex2realP6float2Pf)
        /*0050*/ 	.short	0x0380
        /*0052*/ 	.short	0x0010


	//----- nvinfo : EIATTR_SW_WAR
	.align		4
.L_188:
        /*0054*/ 	.byte	0x04, 0x36
        /*0056*/ 	.short	(.L_190 - .L_189)
.L_189:
        /*0058*/ 	.word	0x00000008
.L_190:


//--------------------- .nv.info._Z12real2complexPfP6float2 --------------------------
	.section	.nv.info._Z12real2complexPfP6float2,"",@"SHT_CUDA_INFO"
	.sectionflags	@""
	.align	4


	//----- nvinfo : EIATTR_CUDA_API_VERSION
	.align		4
        /*0000*/ 	.byte	0x04, 0x37
        /*0002*/ 	.short	(.L_192 - .L_191)
.L_191:
        /*0004*/ 	.word	0x00000082


	//----- nvinfo : EIATTR_KPARAM_INFO
	.align		4
.L_192:
        /*0008*/ 	.byte	0x04, 0x17
        /*000a*/ 	.short	(.L_194 - .L_193)
.L_193:
        /*000c*/ 	.word	0x00000000
        /*0010*/ 	.short	0x0001
        /*0012*/ 	.short	0x0008
        /*0014*/ 	.byte	0x00, 0xf5, 0x21, 0x00


	//----- nvinfo : EIATTR_KPARAM_INFO
	.align		4
.L_194:
        /*0018*/ 	.byte	0x04, 0x17
        /*001a*/ 	.short	(.L_196 - .L_195)
.L_195:
        /*001c*/ 	.word	0x00000000
        /*0020*/ 	.short	0x0000
        /*0022*/ 	.short	0x0000
        /*0024*/ 	.byte	0x00, 0xf5, 0x21, 0x00


	//----- nvinfo : EIATTR_SPARSE_MMA_MASK
	.align		4
.L_196:
        /*0028*/ 	.byte	0x03, 0x50
        /*002a*/ 	.short	0x0000


	//----- nvinfo : EIATTR_MAXREG_COUNT
	.align		4
        /*002c*/ 	.byte	0x03, 0x1b
        /*002e*/ 	.short	0x00ff


	//----- nvinfo : EIATTR_MERCURY_ISA_VERSION
	.align		4
        /*0030*/ 	.byte	0x03, 0x5f
        /*0032*/ 	.short	0x0101


	//----- nvinfo : EIATTR_VRC_CTA_INIT_COUNT
	.align		4
        /*0034*/ 	.byte	0x02, 0x4a
	.zero		1
	.zero		1


	//----- nvinfo : EIATTR_EXIT_INSTR_OFFSETS
	.align		4
        /*0038*/ 	.byte	0x04, 0x1c
        /*003a*/ 	.short	(.L_198 - .L_197)


	//   ....[0]....
.L_197:
        /*003c*/ 	.word	0x000000f0


	//   ....[1]....
        /*0040*/ 	.word	0x000001b0


	//----- nvinfo : EIATTR_CBANK_PARAM_SIZE
	.align		4
.L_198:
        /*0044*/ 	.byte	0x03, 0x19
        /*0046*/ 	.short	0x0010


	//----- nvinfo : EIATTR_PARAM_CBANK
	.align		4
        /*0048*/ 	.byte	0x04, 0x0a
        /*004a*/ 	.short	(.L_200 - .L_199)
	.align		4
.L_199:
        /*004c*/ 	.word	index@(.nv.constant0._Z12real2complexPfP6float2)
        /*0050*/ 	.short	0x0380
        /*0052*/ 	.short	0x0010


	//----- nvinfo : EIATTR_SW_WAR
	.align		4
.L_200:
        /*0054*/ 	.byte	0x04, 0x36
        /*0056*/ 	.short	(.L_202 - .L_201)
.L_201:
        /*0058*/ 	.word	0x00000008
.L_202:


//--------------------- .nv.info._Z13solve_poissonPfP6float2S1_S1_S1_ --------------------------
	.section	.nv.info._Z13solve_poissonPfP6float2S1_S1_S1_,"",@"SHT_CUDA_INFO"
	.sectionflags	@""
	.align	4


	//----- nvinfo : EIATTR_CUDA_API_VERSION
	.align		4
        /*0000*/ 	.byte	0x04, 0x37
        /*0002*/ 	.short	(.L_204 - .L_203)
.L_203:
        /*0004*/ 	.word	0x00000082


	//----- nvinfo : EIATTR_KPARAM_INFO
	.align		4
.L_204:
        /*0008*/ 	.byte	0x04, 0x17
        /*000a*/ 	.short	(.L_206 - .L_205)
.L_205:
        /*000c*/ 	.word	0x00000000
        /*0010*/ 	.short	0x0004
        /*0012*/ 	.short	0x0020
        /*0014*/ 	.byte	0x00, 0xf5, 0x21, 0x00


	//----- nvinfo : EIATTR_KPARAM_INFO
	.align		4
.L_206:
        /*0018*/ 	.byte	0x04, 0x17
        /*001a*/ 	.short	(.L_208 - .L_207)
.L_207:
        /*001c*/ 	.word	0x00000000
        /*0020*/ 	.short	0x0003
        /*0022*/ 	.short	0x0018
        /*0024*/ 	.byte	0x00, 0xf5, 0x21, 0x00


	//----- nvinfo : EIATTR_KPARAM_INFO
	.align		4
.L_208:
        /*0028*/ 	.byte	0x04, 0x17
        /*002a*/ 	.short	(.L_210 - .L_209)
.L_209:
        /*002c*/ 	.word	0x00000000
        /*0030*/ 	.short	0x0002
        /*0032*/ 	.short	0x0010
        /*0034*/ 	.byte	0x00, 0xf5, 0x21, 0x00


	//----- nvinfo : EIATTR_KPARAM_INFO
	.align		4
.L_210:
        /*0038*/ 	.byte	0x04, 0x17
        /*003a*/ 	.short	(.L_212 - .L_211)
.L_211:
        /*003c*/ 	.word	0x00000000
        /*0040*/ 	.short	0x0001
        /*0042*/ 	.short	0x0008
        /*0044*/ 	.byte	0x00, 0xf5, 0x21, 0x00


	//----- nvinfo : EIATTR_KPARAM_INFO
	.align		4
.L_212:
        /*0048*/ 	.byte	0x04, 0x17
        /*004a*/ 	.short	(.L_214 - .L_213)
.L_213:
        /*004c*/ 	.word	0x00000000
        /*0050*/ 	.short	0x0000
        /*0052*/ 	.short	0x0000
        /*0054*/ 	.byte	0x00, 0xf5, 0x21, 0x00


	//----- nvinfo : EIATTR_SPARSE_MMA_MASK
	.align		4
.L_214:
        /*0058*/ 	.byte	0x03, 0x50
        /*005a*/ 	.short	0x0000


	//----- nvinfo : EIATTR_MAXREG_COUNT
	.align		4
        /*005c*/ 	.byte	0x03, 0x1b
        /*005e*/ 	.short	0x00ff


	//----- nvinfo : EIATTR_MERCURY_ISA_VERSION
	.align		4
        /*0060*/ 	.byte	0x03, 0x5f
        /*0062*/ 	.short	0x0101


	//----- nvinfo : EIATTR_VRC_CTA_INIT_COUNT
	.align		4
        /*0064*/ 	.byte	0x02, 0x4a
	.zero		1
	.zero		1


	//----- nvinfo : EIATTR_EXIT_INSTR_OFFSETS
	.align		4
        /*0068*/ 	.byte	0x04, 0x1c
        /*006a*/ 	.short	(.L_216 - .L_215)


	//   ....[0]....
.L_215:
        /*006c*/ 	.word	0x000000f0


	//   ....[1]....
        /*0070*/ 	.word	0x00001200


	//----- nvinfo : EIATTR_CRS_STACK_SIZE
	.align		4
.L_216:
        /*0074*/ 	.byte	0x04, 0x1e
        /*0076*/ 	.short	(.L_218 - .L_217)
.L_217:
        /*0078*/ 	.word	0x00000000


	//----- nvinfo : EIATTR_CBANK_PARAM_SIZE
	.align		4
.L_218:
        /*007c*/ 	.byte	0x03, 0x19
        /*007e*/ 	.short	0x0028


	//----- nvinfo : EIATTR_PARAM_CBANK
	.align		4
        /*0080*/ 	.byte	0x04, 0x0a
        /*0082*/ 	.short	(.L_220 - .L_219)
	.align		4
.L_219:
        /*0084*/ 	.word	index@(.nv.constant0._Z13solve_poissonPfP6float2S1_S1_S1_)
        /*0088*/ 	.short	0x0380
        /*008a*/ 	.short	0x0028


	//----- nvinfo : EIATTR_SW_WAR
	.align		4
.L_220:
        /*008c*/ 	.byte	0x04, 0x36
        /*008e*/ 	.short	(.L_222 - .L_221)
.L_221:
        /*0090*/ 	.word	0x00000008
.L_222:


//--------------------- .nv.callgraph             --------------------------
	.section	.nv.callgraph,"",@"SHT_CUDA_CALLGRAPH"
	.align	4
	.sectionentsize	8
	.align		4
        /*0000*/ 	.word	0x00000000
	.align		4
        /*0004*/ 	.word	0xffffffff
	.align		4
        /*0008*/ 	.word	0x00000000
	.align		4
        /*000c*/ 	.word	0xfffffffe
	.align		4
        /*0010*/ 	.word	0x00000000
	.align		4
        /*0014*/ 	.word	0xfffffffd
	.align		4
        /*0018*/ 	.word	0x00000000
	.align		4
        /*001c*/ 	.word	0xfffffffc


//--------------------- .nv.constant4             --------------------------
	.section	.nv.constant4,"a",@progbits
	.align	8
	.align		8
.nv.constant4:
        /*0000*/ 	.dword	precalc_xorwow_matrix
	.align		8
        /*0008*/ 	.dword	precalc_xorwow_offset_matrix
	.align		8
        /*0010*/ 	.dword	mrg32k3aM1
	.align		8
        /*0018*/ 	.dword	mrg32k3aM2
	.align		8
        /*0020*/ 	.dword	mrg32k3aM1SubSeq
	.align		8
        /*0028*/ 	.dword	mrg32k3aM2SubSeq
	.align		8
        /*0030*/ 	.dword	mrg32k3aM1Seq
	.align		8
        /*0038*/ 	.dword	mrg32k3aM2Seq


//--------------------- .nv.constant3             --------------------------
	.section	.nv.constant3,"a",@progbits
	.align	8
.nv.constant3:
	.type		__cr_lgamma_table,@object
	.size		__cr_lgamma_table,(.L_8 - __cr_lgamma_table)
__cr_lgamma_table:
        /*0000*/ 	.byte	0x00, 0x00, 0x00, 0x00, 0x00, 0x00, 0x00, 0x00, 0x00, 0x00, 0x00, 0x00, 0x00, 0x00, 0x00, 0x00
        /*0010*/ 	.byte	0xef, 0x39, 0xfa, 0xfe, 0x42, 0x2e, 0xe6, 0x3f, 0x02, 0x20, 0x2a, 0xfa, 0x0b, 0xab, 0xfc, 0x3f
        /*0020*/ 	.byte	0xf9, 0x2c, 0x92, 0x7c, 0xa7, 0x6c, 0x09, 0x40, 0xc9, 0x79, 0x44, 0x3c, 0x64, 0x26, 0x13, 0x40
        /*0030*/ 	.byte	0xca, 0x01, 0xcf, 0x3a, 0x27, 0x51, 0x1a, 0x40, 0x30, 0xcc, 0x2d, 0xf3, 0xe1, 0x0c, 0x21, 0x40
        /*0040*/ 	.byte	0x0d, 0xb7, 0xfc, 0x82, 0x8e, 0x35, 0x25, 0x40
.L_8:


//--------------------- .text._Z14ParticleKernelP8ParticleffPfS1_S1_ --------------------------
	.section	.text._Z14ParticleKernelP8ParticleffPfS1_S1_,"ax",@progbits
	.align	128
        .global         _Z14ParticleKernelP8ParticleffPfS1_S1_
        .type           _Z14ParticleKernelP8ParticleffPfS1_S1_,@function
        .size           _Z14ParticleKernelP8ParticleffPfS1_S1_,(.L_x_119 - _Z14ParticleKernelP8ParticleffPfS1_S1_)
        .other          _Z14ParticleKernelP8ParticleffPfS1_S1_,@"STO_CUDA_ENTRY STV_DEFAULT"
_Z14ParticleKernelP8ParticleffPfS1_S1_:
.text._Z14ParticleKernelP8ParticleffPfS1_S1_:
[----:B------:R-:W-:Y:S01]  /*0000*/  LDC R1, c[0x0][0x37c] ;  /* 0x0000df00ff017b82 */ /* 0x000fe20000000800 */
[----:B------:R-:W0:Y:S01]  /*0010*/  S2R R3, SR_CTAID.X ;  /* 0x0000000000037919 */ /* 0x000e220000002500 */
[----:B------:R-:W0:Y:S01]  /*0020*/  LDCU UR4, c[0x0][0x360] ;  /* 0x00006c00ff0477ac */ /* 0x000e220008000800 */
[----:B------:R-:W0:Y:S02]  /*0030*/  S2R R0, SR_TID.X ;  /* 0x0000000000007919 */ /* 0x000e240000002100 */
[----:B0-----:R-:W-:-:S05]  /*0040*/  IMAD R3, R3, UR4, R0 ;  /* 0x0000000403037c24 */ /* 0x001fca000f8e0200 */
[----:B------:R-:W-:-:S13]  /*0050*/  ISETP.GT.AND P0, PT, R3, 0x3ffff, PT ;  /* 0x0003ffff0300780c */ /* 0x000fda0003f04270 */
[----:B------:R-:W-:Y:S05]  /*0060*/  @P0 EXIT ;  /* 0x000000000000094d */ /* 0x000fea0003800000 */
[----:B------:R-:W0:Y:S01]  /*0070*/  LDC.64 R16, c[0x0][0x380] ;  /* 0x0000e000ff107b82 */ /* 0x000e220000000a00 */
[----:B------:R-:W1:Y:S01]  /*0080*/  LDCU.64 UR4, c[0x0][0x358] ;  /* 0x00006b00ff0477ac */ /* 0x000e620008000a00 */
[----:B0-----:R-:W-:-:S05]  /*0090*/  IMAD.WIDE R16, R3, 0x18, R16 ;  /* 0x0000001803107825 */ /* 0x001fca00078e0210 */
[----:B-1----:R-:W2:Y:S04]  /*00a0*/  LDG.E R0, desc[UR4][R16.64] ;  /* 0x0000000410007981 */ /* 0x002ea8000c1e1900 */
[----:B------:R-:W3:Y:S01]  /*00b0*/  LDG.E R14, desc[UR4][R16.64+0xc] ;  /* 0x00000c04100e7981 */ /* 0x000ee2000c1e1900 */
[----:B------:R-:W0:Y:S01]  /*00c0*/  MUFU.RCP64H R7, 9.9999946542084217072e-05 ;  /* 0x3f1a36e200077908 */ /* 0x000e220000001800 */
[----:B------:R-:W-:Y:S02]  /*00d0*/  HFMA2 R6, -RZ, RZ, 0, 5.9604644775390625e-08 ;  /* 0x00000001ff067431 */ /* 0x000fe400000001ff */
[----:B------:R-:W-:Y:S01]  /*00e0*/  IMAD.MOV.U32 R10, RZ, RZ, -0x14e3bcd3 ;  /* 0xeb1c432dff0a7424 */ /* 0x000fe200078e00ff */
[----:B------:R-:W-:Y:S01]  /*00f0*/  UMOV UR6, 0xe1796495 ;  /* 0xe179649500067882 */ /* 0x000fe20000000000 */
[----:B------:R-:W-:Y:S01]  /*0100*/  IMAD.MOV.U32 R11, RZ, RZ, 0x3f1a36e2 ;  /* 0x3f1a36e2ff0b7424 */ /* 0x000fe200078e00ff */
[----:B------:R-:W-:Y:S01]  /*0110*/  UMOV UR7, 0x3da5fd7f ;  /* 0x3da5fd7f00077882 */ /* 0x000fe20000000000 */
[----:B------:R-:W-:Y:S04]  /*0120*/  BSSY.RECONVERGENT B0, `(.L_x_0) ;  /* 0x000001a000007945 */ /* 0x000fe80003800200 */
[----:B0-----:R-:W-:-:S08]  /*0130*/  DFMA R8, R6, -R10, 1 ;  /* 0x3ff000000608742b */ /* 0x001fd0000000080a */
[----:B------:R-:W-:-:S08]  /*0140*/  DFMA R8, R8, R8, R8 ;  /* 0x000000080808722b */ /* 0x000fd00000000008 */
[----:B------:R-:W-:Y:S01]  /*0150*/  DFMA R6, R6, R8, R6 ;  /* 0x000000080606722b */ /* 0x000fe20000000006 */
[----:B--2---:R-:W-:Y:S08]  /*0160*/  F2F.F64.F32 R2, R0 ;  /* 0x0000000000027310 */ /* 0x004ff00000201800 */
[----:B---3--:R-:W0:Y:S02]  /*0170*/  F2F.F64.F32 R14, R14 ;  /* 0x0000000e000e7310 */ /* 0x008e240000201800 */
[----:B0-----:R-:W-:-:S02]  /*0180*/  DFMA R4, R14, UR6, R2 ;  /* 0x000000060e047c2b */ /* 0x001fc40008000002 */
[----:B------:R-:W-:-:S08]  /*0190*/  DFMA R2, R6, -R10, 1 ;  /* 0x3ff000000602742b */ /* 0x000fd0000000080a */
[----:B------:R-:W0:Y:S01]  /*01a0*/  F2F.F32.F64 R4, R4 ;  /* 0x0000000400047310 */ /* 0x000e220000301000 */
[----:B------:R-:W-:-:S07]  /*01b0*/  DFMA R2, R6, R2, R6 ;  /* 0x000000020602722b */ /* 0x000fce0000000006 */
[----:B0-----:R-:W0:Y:S02]  /*01c0*/  F2F.F64.F32 R8, R4 ;  /* 0x0000000400087310 */ /* 0x001e240000201800 */
[----:B0-----:R-:W-:Y:S01]  /*01d0*/  DMUL R6, R8, R2 ;  /* 0x0000000208067228 */ /* 0x001fe20000000000 */
[----:B------:R-:W-:-:S07]  /*01e0*/  FSETP.GEU.AND P1, PT, |R9|, 6.5827683646048100446e-37, PT ;  /* 0x036000000900780b */ /* 0x000fce0003f2e200 */
[----:B------:R-:W-:-:S08]  /*01f0*/  DFMA R10, R6, -R10, R8 ;  /* 0x8000000a060a722b */ /* 0x000fd00000000008 */
[----:B------:R-:W-:-:S10]  /*0200*/  DFMA R2, R2, R10, R6 ;  /* 0x0000000a0202722b */ /* 0x000fd40000000006 */
[----:B------:R-:W-:-:S05]  /*0210*/  FFMA R0, RZ, 0.60239994525909423828, R3 ;  /* 0x3f1a36e2ff007823 */ /* 0x000fca0000000003 */
[----:B------:R-:W-:-:S13]  /*0220*/  FSETP.GT.AND P0, PT, |R0|, 1.469367938527859385e-39, PT ;  /* 0x001000000000780b */ /* 0x000fda0003f04200 */
[----:B------:R-:W-:Y:S05]  /*0230*/  @P0 BRA P1, `(.L_x_1) ;  /* 0x0000000000200947 */ /* 0x000fea0000800000 */
[----:B------:R-:W-:Y:S01]  /*0240*/  IMAD.MOV.U32 R24, RZ, RZ, R8 ;  /* 0x000000ffff187224 */ /* 0x000fe200078e0008 */
[----:B------:R-:W-:Y:S01]  /*0250*/  MOV R22, 0xeb1c432d ;  /* 0xeb1c432d00167802 */ /* 0x000fe20000000f00 */
[----:B------:R-:W-:Y:S01]  /*0260*/  IMAD.MOV.U32 R25, RZ, RZ, R9 ;  /* 0x000000ffff197224 */ /* 0x000fe200078e0009 */
[----:B------:R-:W-:Y:S01]  /*0270*/  MOV R0, 0x2a0 ;  /* 0x000002a000007802 */ /* 0x000fe20000000f00 */
[----:B------:R-:W-:-:S07]  /*0280*/  IMAD.MOV.U32 R23, RZ, RZ, 0x3f1a36e2 ;  /* 0x3f1a36e2ff177424 */ /* 0x000fce00078e00ff */
[----:B------:R-:W-:Y:S05]  /*0290*/  CALL.REL.NOINC `($__internal_0_$__cuda_sm20_div_rn_f64_full) ;  /* 0x0000001400907944 */ /* 0x000fea0003c00000 */
[----:B------:R-:W-:Y:S01]  /*02a0*/  IMAD.MOV.U32 R2, RZ, RZ, R4 ;  /* 0x000000ffff027224 */ /* 0x000fe200078e0004 */
[----:B------:R-:W-:-:S07]  /*02b0*/  MOV R3, R5 ;  /* 0x0000000500037202 */ /* 0x000fce0000000f00 */
.L_x_1:
[----:B------:R-:W-:Y:S05]  /*02c0*/  BSYNC.RECONVERGENT B0 ;  /* 0x0000000000007941 */ /* 0x000fea0003800200 */
.L_x_0:
[----:B------:R-:W2:Y:S04]  /*02d0*/  LDG.E R0, desc[UR4][R16.64+0x4] ;  /* 0x0000040410007981 */ /* 0x000ea8000c1e1900 */
[----:B------:R-:W3:Y:S01]  /*02e0*/  LDG.E R12, desc[UR4][R16.64+0x10] ;  /* 0x00001004100c7981 */ /* 0x000ee2000c1e1900 */
[----:B------:R-:W0:Y:S01]  /*02f0*/  MUFU.RCP64H R11, 9.9999946542084217072e-05 ;  /* 0x3f1a36e2000b7908 */ /* 0x000e220000001800 */
[----:B------:R-:W-:Y:S02]  /*0300*/  HFMA2 R10, -RZ, RZ, 0, 5.9604644775390625e-08 ;  /* 0x00000001ff0a7431 */ /* 0x000fe400000001ff */
[----:B------:R-:W-:Y:S01]  /*0310*/  IMAD.MOV.U32 R4, RZ, RZ, -0x14e3bcd3 ;  /* 0xeb1c432dff047424 */ /* 0x000fe200078e00ff */
[----:B------:R-:W-:Y:S01]  /*0320*/  UMOV UR6, 0xe1796495 ;  /* 0xe179649500067882 */ /* 0x000fe20000000000 */
[----:B------:R-:W-:Y:S01]  /*0330*/  IMAD.MOV.U32 R5, RZ, RZ, 0x3f1a36e2 ;  /* 0x3f1a36e2ff057424 */ /* 0x000fe200078e00ff */
[----:B------:R-:W-:Y:S01]  /*0340*/  UMOV UR7, 0x3da5fd7f ;  /* 0x3da5fd7f00077882 */ /* 0x000fe20000000000 */
[----:B------:R-:W-:Y:S01]  /*0350*/  BSSY.RECONVERGENT B0, `(.L_x_2) ;  /* 0x000001c000007945 */ /* 0x000fe20003800200 */
[----:B------:R-:W1:Y:S03]  /*0360*/  FRND.F64.FLOOR R2, R2 ;  /* 0x0000000200027313 */ /* 0x000e660000305800 */
[----:B0-----:R-:W-:-:S02]  /*0370*/  DFMA R18, R10, -R4, 1 ;  /* 0x3ff000000a12742b */ /* 0x001fc40000000804 */
[----:B-1----:R-:W-:-:S06]  /*0380*/  DFMA R8, R2, -R4, R8 ;  /* 0x800000040208722b */ /* 0x002fcc0000000008 */
[----:B------:R-:W-:-:S08]  /*0390*/  DFMA R18, R18, R18, R18 ;  /* 0x000000121212722b */ /* 0x000fd00000000012 */
[----:B------:R-:W-:-:S08]  /*03a0*/  DFMA R18, R10, R18, R10 ;  /* 0x000000120a12722b */ /* 0x000fd0000000000a */
[----:B------:R-:W-:-:S08]  /*03b0*/  DFMA R10, R18, -R4, 1 ;  /* 0x3ff00000120a742b */ /* 0x000fd00000000804 */
[----:B------:R-:W-:Y:S01]  /*03c0*/  DFMA R20, R18, R10, R18 ;  /* 0x0000000a1214722b */ /* 0x000fe20000000012 */
[----:B------:R-:W0:Y:S02]  /*03d0*/  F2F.F32.F64 R19, R8 ;  /* 0x0000000800137310 */ /* 0x000e240000301000 */
[----:B0-----:R0:W-:Y:S06]  /*03e0*/  STG.E desc[UR4][R16.64], R19 ;  /* 0x0000001310007986 */ /* 0x0011ec000c101904 */
[----:B--2---:R-:W-:Y:S08]  /*03f0*/  F2F.F64.F32 R6, R0 ;  /* 0x0000000000067310 */ /* 0x004ff00000201800 */
[----:B---3--:R-:W1:Y:S02]  /*0400*/  F2F.F64.F32 R12, R12 ;  /* 0x0000000c000c7310 */ /* 0x008e640000201800 */
[----:B-1----:R-:W-:-:S10]  /*0410*/  DFMA R6, R12, UR6, R6 ;  /* 0x000000060c067c2b */ /* 0x002fd40008000006 */
[----:B------:R-:W1:Y:S08]  /*0420*/  F2F.F32.F64 R6, R6 ;  /* 0x0000000600067310 */ /* 0x000e700000301000 */
[----:B-1----:R-:W1:Y:S02]  /*0430*/  F2F.F64.F32 R30, R6 ;  /* 0x00000006001e7310 */ /* 0x002e640000201800 */
[----:B-1----:R-:W-:Y:S01]  /*0440*/  DMUL R10, R20, R30 ;  /* 0x0000001e140a7228 */ /* 0x002fe20000000000 */
[----:B------:R-:W-:-:S07]  /*0450*/  FSETP.GEU.AND P1, PT, |R31|, 6.5827683646048100446e-37, PT ;  /* 0x036000001f00780b */ /* 0x000fce0003f2e200 */
[----:B------:R-:W-:-:S08]  /*0460*/  DFMA R4, R10, -R4, R30 ;  /* 0x800000040a04722b */ /* 0x000fd0000000001e */
[----:B------:R-:W-:-:S10]  /*0470*/  DFMA R4, R20, R4, R10 ;  /* 0x000000041404722b */ /* 0x000fd4000000000a */
[----:B------:R-:W-:-:S05]  /*0480*/  FFMA R0, RZ, 0.60239994525909423828, R5 ;  /* 0x3f1a36e2ff007823 */ /* 0x000fca0000000005 */
[----:B------:R-:W-:-:S13]  /*0490*/  FSETP.GT.AND P0, PT, |R0|, 1.469367938527859385e-39, PT ;  /* 0x001000000000780b */ /* 0x000fda0003f04200 */
[----:B0-----:R-:W-:Y:S05]  /*04a0*/  @P0 BRA P1, `(.L_x_3) ;  /* 0x0000000000180947 */ /* 0x001fea0000800000 */
[----:B------:R-:W-:Y:S01]  /*04b0*/  IMAD.MOV.U32 R24, RZ, RZ, R30 ;  /* 0x000000ffff187224 */ /* 0x000fe200078e001e */
[----:B------:R-:W-:Y:S01]  /*04c0*/  MOV R22, 0xeb1c432d ;  /* 0xeb1c432d00167802 */ /* 0x000fe20000000f00 */
[----:B------:R-:W-:Y:S01]  /*04d0*/  IMAD.MOV.U32 R25, RZ, RZ, R31 ;  /* 0x000000ffff197224 */ /* 0x000fe200078e001f */
[----:B------:R-:W-:Y:S01]  /*04e0*/  MOV R0, 0x510 ;  /* 0x0000051000007802 */ /* 0x000fe20000000f00 */
[----:B------:R-:W-:-:S07]  /*04f0*/  IMAD.MOV.U32 R23, RZ, RZ, 0x3f1a36e2 ;  /* 0x3f1a36e2ff177424 */ /* 0x000fce00078e00ff */
[----:B------:R-:W-:Y:S05]  /*0500*/  CALL.REL.NOINC `($__internal_0_$__cuda_sm20_div_rn_f64_full) ;  /* 0x0000001000f47944 */ /* 0x000fea0003c00000 */
.L_x_3:
[----:B------:R-:W-:Y:S05]  /*0510*/  BSYNC.RECONVERGENT B0 ;  /* 0x0000000000007941 */ /* 0x000fea0003800200 */
.L_x_2:
[----:B------:R-:W2:Y:S04]  /*0520*/  LDG.E R0, desc[UR4][R16.64+0x8] ;  /* 0x0000080410007981 */ /* 0x000ea8000c1e1900 */
[----:B------:R-:W3:Y:S01]  /*0530*/  LDG.E R10, desc[UR4][R16.64+0x14] ;  /* 0x00001404100a7981 */ /* 0x000ee2000c1e1900 */
[----:B------:R-:W0:Y:S01]  /*0540*/  MUFU.RCP64H R9, 9.9999946542084217072e-05 ;  /* 0x3f1a36e200097908 */ /* 0x000e220000001800 */
[----:B------:R-:W-:Y:S01]  /*0550*/  IMAD.MOV.U32 R2, RZ, RZ, -0x14e3bcd3 ;  /* 0xeb1c432dff027424 */ /* 0x000fe200078e00ff */
[----:B------:R-:W-:Y:S01]  /*0560*/  MOV R3, 0x3f1a36e2 ;  /* 0x3f1a36e200037802 */ /* 0x000fe20000000f00 */
[----:B------:R-:W-:Y:S01]  /*0570*/  IMAD.MOV.U32 R8, RZ, RZ, 0x1 ;  /* 0x00000001ff087424 */ /* 0x000fe200078e00ff */
[----:B------:R-:W-:Y:S01]  /*0580*/  UMOV UR6, 0xe1796495 ;  /* 0xe179649500067882 */ /* 0x000fe20000000000 */
[----:B------:R-:W-:Y:S01]  /*0590*/  UMOV UR7, 0x3da5fd7f ;  /* 0x3da5fd7f00077882 */ /* 0x000fe20000000000 */
[----:B------:R-:W-:Y:S02]  /*05a0*/  BSSY.RECONVERGENT B0, `(.L_x_4) ;  /* 0x000001e000007945 */ /* 0x000fe40003800200 */
[----:B------:R-:W1:Y:S01]  /*05b0*/  FRND.F64.FLOOR R4, R4 ;  /* 0x0000000400047313 */ /* 0x000e620000305800 */
[----:B0-----:R-:W-:-:S02]  /*05c0*/  DFMA R20, R8, -R2, 1 ;  /* 0x3ff000000814742b */ /* 0x001fc40000000802 */
[----:B-1----:R-:W-:-:S06]  /*05d0*/  DFMA R30, R4, -R2, R30 ;  /* 0x80000002041e722b */ /* 0x002fcc000000001e */
[----:B------:R-:W-:Y:S01]  /*05e0*/  DFMA R20, R20, R20, R20 ;  /* 0x000000141414722b */ /* 0x000fe20000000014 */
[----:B------:R-:W0:Y:S07]  /*05f0*/  F2F.F32.F64 R33, R30 ;  /* 0x0000001e00217310 */ /* 0x000e2e0000301000 */
[----:B------:R-:W-:-:S08]  /*0600*/  DFMA R20, R8, R20, R8 ;  /* 0x000000140814722b */ /* 0x000fd00000000008 */
[C---:B------:R-:W-:Y:S01]  /*0610*/  DFMA R22, R20.reuse, -R2, 1 ;  /* 0x3ff000001416742b */ /* 0x040fe20000000802 */
[----:B0-----:R0:W-:Y:S07]  /*0620*/  STG.E desc[UR4][R16.64+0x4], R33 ;  /* 0x0000042110007986 */ /* 0x0011ee000c101904 */
[----:B------:R-:W-:Y:S01]  /*0630*/  DFMA R22, R20, R22, R20 ;  /* 0x000000161416722b */ /* 0x000fe20000000014 */
        /* <DEDUP_REMOVED lines=13> */
[----:B------:R-:W-:Y:S01]  /*0710*/  MOV R25, R9 ;  /* 0x0000000900197202 */ /* 0x000fe20000000f00 */
[----:B------:R-:W-:Y:S01]  /*0720*/  IMAD.MOV.U32 R22, RZ, RZ, -0x14e3bcd3 ;  /* 0xeb1c432dff167424 */ /* 0x000fe200078e00ff */
[----:B------:R-:W-:Y:S01]  /*0730*/  MOV R0, 0x760 ;  /* 0x0000076000007802 */ /* 0x000fe20000000f00 */
[----:B------:R-:W-:-:S07]  /*0740*/  IMAD.MOV.U32 R23, RZ, RZ, 0x3f1a36e2 ;  /* 0x3f1a36e2ff177424 */ /* 0x000fce00078e00ff */
[----:B------:R-:W-:Y:S05]  /*0750*/  CALL.REL.NOINC `($__internal_0_$__cuda_sm20_div_rn_f64_full) ;  /* 0x0000001000607944 */ /* 0x000fea0003c00000 */
[----:B------:R-:W-:Y:S01]  /*0760*/  MOV R2, R4 ;  /* 0x0000000400027202 */ /* 0x000fe20000000f00 */
[----:B------:R-:W-:-:S07]  /*0770*/  IMAD.MOV.U32 R3, RZ, RZ, R5 ;  /* 0x000000ffff037224 */ /* 0x000fce00078e0005 */
.L_x_5:
[----:B------:R-:W-:Y:S05]  /*0780*/  BSYNC.RECONVERGENT B0 ;  /* 0x0000000000007941 */ /* 0x000fea0003800200 */
.L_x_4:
[----:B------:R-:W0:Y:S01]  /*0790*/  MUFU.RCP64H R7, 6.249996658880263567e-06 ;  /* 0x3eda36e200077908 */ /* 0x000e220000001800 */
[----:B------:R-:W-:Y:S02]  /*07a0*/  HFMA2 R5, -RZ, RZ, 1.712890625, 0.43017578125 ;  /* 0x3eda36e2ff057431 */ /* 0x000fe400000001ff */
[----:B------:R-:W-:Y:S01]  /*07b0*/  IMAD.MOV.U32 R4, RZ, RZ, -0x14e3bcd3 ;  /* 0xeb1c432dff047424 */ /* 0x000fe200078e00ff */
[----:B------:R-:W-:Y:S01]  /*07c0*/  UMOV UR6, 0xeb1c432d ;  /* 0xeb1c432d00067882 */ /* 0x000fe20000000000 */
[----:B------:R-:W-:Y:S01]  /*07d0*/  IMAD.MOV.U32 R6, RZ, RZ, 0x1 ;  /* 0x00000001ff067424 */ /* 0x000fe200078e00ff */
[----:B------:R-:W-:Y:S01]  /*07e0*/  UMOV UR7, 0x3f1a36e2 ;  /* 0x3f1a36e200077882 */ /* 0x000fe20000000000 */
[----:B------:R-:W-:Y:S01]  /*07f0*/  BSSY.RECONVERGENT B0, `(.L_x_6) ;  /* 0x000001a000007945 */ /* 0x000fe20003800200 */
[----:B------:R-:W-:Y:S08]  /*0800*/  FRND.F64.FLOOR R2, R2 ;  /* 0x0000000200027313 */ /* 0x000ff00000305800 */
[----:B------:R-:W1:Y:S01]  /*0810*/  F2F.F64.F32 R18, R19 ;  /* 0x0000001300127310 */ /* 0x000e620000201800 */
[----:B0-----:R-:W-:-:S08]  /*0820*/  DFMA R20, R6, -R4, 1 ;  /* 0x3ff000000614742b */ /* 0x001fd00000000804 */
[----:B------:R-:W-:Y:S01]  /*0830*/  DFMA R20, R20, R20, R20 ;  /* 0x000000141414722b */ /* 0x000fe20000000014 */
[----:B-1----:R-:W-:-:S07]  /*0840*/  FSETP.GEU.AND P1, PT, |R19|, 6.5827683646048100446e-37, PT ;  /* 0x036000001300780b */ /* 0x002fce0003f2e200 */
[----:B------:R-:W-:-:S08]  /*0850*/  DFMA R20, R6, R20, R6 ;  /* 0x000000140614722b */ /* 0x000fd00000000006 */
[----:B------:R-:W-:-:S08]  /*0860*/  DFMA R6, R20, -R4, 1 ;  /* 0x3ff000001406742b */ /* 0x000fd00000000804 */
[----:B------:R-:W-:Y:S02]  /*0870*/  DFMA R20, R20, R6, R20 ;  /* 0x000000061414722b */ /* 0x000fe40000000014 */
[----:B------:R-:W-:-:S06]  /*0880*/  DFMA R6, R2, -UR6, R8 ;  /* 0x8000000602067c2b */ /* 0x000fcc0008000008 */
[----:B------:R-:W-:Y:S01]  /*0890*/  DMUL R8, R18, R20 ;  /* 0x0000001412087228 */ /* 0x000fe20000000000 */
[----:B------:R-:W0:Y:S07]  /*08a0*/  F2F.F32.F64 R31, R6 ;  /* 0x00000006001f7310 */ /* 0x000e2e0000301000 */
[----:B------:R-:W-:-:S08]  /*08b0*/  DFMA R4, R8, -R4, R18 ;  /* 0x800000040804722b */ /* 0x000fd00000000012 */
[----:B------:R-:W-:Y:S01]  /*08c0*/  DFMA R8, R20, R4, R8 ;  /* 0x000000041408722b */ /* 0x000fe20000000008 */
[----:B0-----:R0:W-:Y:S09]  /*08d0*/  STG.E desc[UR4][R16.64+0x8], R31 ;  /* 0x0000081f10007986 */ /* 0x0011f2000c101904 */
[----:B------:R-:W-:-:S05]  /*08e0*/  FFMA R0, RZ, 0.42619997262954711914, R9 ;  /* 0x3eda36e2ff007823 */ /* 0x000fca0000000009 */
[----:B------:R-:W-:-:S13]  /*08f0*/  FSETP.GT.AND P0, PT, |R0|, 1.469367938527859385e-39, PT ;  /* 0x001000000000780b */ /* 0x000fda0003f04200 */
[----:B0-----:R-:W-:Y:S05]  /*0900*/  @P0 BRA P1, `(.L_x_7) ;  /* 0x0000000000200947 */ /* 0x001fea0000800000 */
[----:B------:R-:W-:Y:S01]  /*0910*/  IMAD.MOV.U32 R24, RZ, RZ, R18 ;  /* 0x000000ffff187224 */ /* 0x000fe200078e0012 */
[----:B------:R-:W-:Y:S01]  /*0920*/  MOV R25, R19 ;  /* 0x0000001300197202 */ /* 0x000fe20000000f00 */
[----:B------:R-:W-:Y:S01]  /*0930*/  IMAD.MOV.U32 R22, RZ, RZ, -0x14e3bcd3 ;  /* 0xeb1c432dff167424 */ /* 0x000fe200078e00ff */
[----:B------:R-:W-:Y:S02]  /*0940*/  MOV R23, 0x3eda36e2 ;  /* 0x3eda36e200177802 */ /* 0x000fe40000000f00 */
[----:B------:R-:W-:-:S07]  /*0950*/  MOV R0, 0x970 ;  /* 0x0000097000007802 */ /* 0x000fce0000000f00 */
[----:B------:R-:W-:Y:S05]  /*0960*/  CALL.REL.NOINC `($__internal_0_$__cuda_sm20_div_rn_f64_full) ;  /* 0x0000000c00dc7944 */ /* 0x000fea0003c00000 */
[----:B------:R-:W-:Y:S01]  /*0970*/  IMAD.MOV.U32 R8, RZ, RZ, R4 ;  /* 0x000000ffff087224 */ /* 0x000fe200078e0004 */
[----:B------:R-:W-:-:S07]  /*0980*/  MOV R9, R5 ;  /* 0x0000000500097202 */ /* 0x000fce0000000f00 */
.L_x_7:
[----:B------:R-:W-:Y:S05]  /*0990*/  BSYNC.RECONVERGENT B0 ;  /* 0x0000000000007941 */ /* 0x000fea0003800200 */
.L_x_6:
[----:B------:R-:W0:Y:S01]  /*09a0*/  F2I.F64.TRUNC R8, R8 ;  /* 0x0000000800087311 */ /* 0x000e22000030d100 */
[----:B------:R-:W-:Y:S02]  /*09b0*/  HFMA2 R3, -RZ, RZ, 1.712890625, 0.43017578125 ;  /* 0x3eda36e2ff037431 */ /* 0x000fe400000001ff */
[----:B------:R-:W-:Y:S01]  /*09c0*/  IMAD.MOV.U32 R2, RZ, RZ, -0x14e3bcd3 ;  /* 0xeb1c432dff027424 */ /* 0x000fe200078e00ff */
[----:B------:R-:W-:Y:S01]  /*09d0*/  BSSY.RECONVERGENT B0, `(.L_x_8) ;  /* 0x0000019000007945 */ /* 0x000fe20003800200 */
[----:B------:R-:W-:-:S03]  /*09e0*/  IMAD.MOV.U32 R6, RZ, RZ, 0x1 ;  /* 0x00000001ff067424 */ /* 0x000fc600078e00ff */
[----:B------:R-:W1:Y:S08]  /*09f0*/  MUFU.RCP64H R7, 6.249996658880263567e-06 ;  /* 0x3eda36e200077908 */ /* 0x000e700000001800 */
[----:B0-----:R-:W0:Y:S01]  /*0a00*/  I2F.F64 R4, R8 ;  /* 0x0000000800047312 */ /* 0x001e220000201c00 */
[-C--:B-1----:R-:W-:Y:S02]  /*0a10*/  DFMA R20, R6, -R2.reuse, 1 ;  /* 0x3ff000000614742b */ /* 0x082fe40000000802 */
[----:B0-----:R-:W-:-:S06]  /*0a20*/  DFMA R4, R4, -R2, R18 ;  /* 0x800000020404722b */ /* 0x001fcc0000000012 */
[----:B------:R-:W-:-:S04]  /*0a30*/  DFMA R20, R20, R20, R20 ;  /* 0x000000141414722b */ /* 0x000fc80000000014 */
[----:B------:R-:W0:Y:S04]  /*0a40*/  F2F.F32.F64 R4, R4 ;  /* 0x0000000400047310 */ /* 0x000e280000301000 */
[----:B------:R-:W-:-:S08]  /*0a50*/  DFMA R20, R6, R20, R6 ;  /* 0x000000140614722b */ /* 0x000fd00000000006 */
[C---:B------:R-:W-:Y:S01]  /*0a60*/  DFMA R6, R20.reuse, -R2, 1 ;  /* 0x3ff000001406742b */ /* 0x040fe20000000802 */
[----:B0-----:R-:W0:Y:S07]  /*0a70*/  F2F.F64.F32 R24, R4 ;  /* 0x0000000400187310 */ /* 0x001e2e0000201800 */
[----:B------:R-:W-:-:S08]  /*0a80*/  DFMA R20, R20, R6, R20 ;  /* 0x000000061414722b */ /* 0x000fd00000000014 */
[----:B0-----:R-:W-:Y:S01]  /*0a90*/  DMUL R6, R20, R24 ;  /* 0x0000001814067228 */ /* 0x001fe20000000000 */
[----:B------:R-:W-:-:S07]  /*0aa0*/  FSETP.GEU.AND P1, PT, |R25|, 6.5827683646048100446e-37, PT ;  /* 0x036000001900780b */ /* 0x000fce0003f2e200 */
[----:B------:R-:W-:-:S08]  /*0ab0*/  DFMA R2, R6, -R2, R24 ;  /* 0x800000020602722b */ /* 0x000fd00000000018 */
[----:B------:R-:W-:-:S10]  /*0ac0*/  DFMA R2, R20, R2, R6 ;  /* 0x000000021402722b */ /* 0x000fd40000000006 */
[----:B------:R-:W-:-:S05]  /*0ad0*/  FFMA R0, RZ, 0.42619997262954711914, R3 ;  /* 0x3eda36e2ff007823 */ /* 0x000fca0000000003 */
[----:B------:R-:W-:-:S13]  /*0ae0*/  FSETP.GT.AND P0, PT, |R0|, 1.469367938527859385e-39, PT ;  /* 0x001000000000780b */ /* 0x000fda0003f04200 */
[----:B------:R-:W-:Y:S05]  /*0af0*/  @P0 BRA P1, `(.L_x_9) ;  /* 0x0000000000180947 */ /* 0x000fea0000800000 */
[----:B------:R-:W-:Y:S01]  /*0b00*/  MOV R22, 0xeb1c432d ;  /* 0xeb1c432d00167802 */ /* 0x000fe20000000f00 */
[----:B------:R-:W-:Y:S01]  /*0b10*/  IMAD.MOV.U32 R23, RZ, RZ, 0x3eda36e2 ;  /* 0x3eda36e2ff177424 */ /* 0x000fe200078e00ff */
[----:B------:R-:W-:-:S07]  /*0b20*/  MOV R0, 0xb40 ;  /* 0x00000b4000007802 */ /* 0x000fce0000000f00 */
[----:B------:R-:W-:Y:S05]  /*0b30*/  CALL.REL.NOINC `($__internal_0_$__cuda_sm20_div_rn_f64_full) ;  /* 0x0000000c00687944 */ /* 0x000fea0003c00000 */
[----:B------:R-:W-:Y:S01]  /*0b40*/  MOV R2, R4 ;  /* 0x0000000400027202 */ /* 0x000fe20000000f00 */
[----:B------:R-:W-:-:S07]  /*0b50*/  IMAD.MOV.U32 R3, RZ, RZ, R5 ;  /* 0x000000ffff037224 */ /* 0x000fce00078e0005 */
.L_x_9:
[----:B------:R-:W-:Y:S05]  /*0b60*/  BSYNC.RECONVERGENT B0 ;  /* 0x0000000000007941 */ /* 0x000fea0003800200 */
.L_x_8:
[----:B------:R-:W0:Y:S01]  /*0b70*/  MUFU.RCP64H R5, 6.249996658880263567e-06 ;  /* 0x3eda36e200057908 */ /* 0x000e220000001800 */
[----:B------:R-:W-:Y:S02]  /*0b80*/  HFMA2 R6, -RZ, RZ, -3640, 3.587890625 ;  /* 0xeb1c432dff067431 */ /* 0x000fe400000001ff */
[----:B------:R-:W-:Y:S01]  /*0b90*/  IMAD.MOV.U32 R7, RZ, RZ, 0x3eda36e2 ;  /* 0x3eda36e2ff077424 */ /* 0x000fe200078e00ff */
[----:B------:R-:W-:Y:S01]  /*0ba0*/  MOV R4, 0x1 ;  /* 0x0000000100047802 */ /* 0x000fe20000000f00 */
[----:B------:R-:W-:Y:S03]  /*0bb0*/  BSSY.RECONVERGENT B0, `(.L_x_10) ;  /* 0x0000016000007945 */ /* 0x000fe60003800200 */
[----:B------:R-:W1:Y:S02]  /*0bc0*/  F2F.F32.F64 R9, R2 ;  /* 0x0000000200097310 */ /* 0x000e640000301000 */
[----:B0-----:R-:W-:Y:S01]  /*0bd0*/  DFMA R18, R4, -R6, 1 ;  /* 0x3ff000000412742b */ /* 0x001fe20000000806 */
[----:B-1----:R-:W-:-:S07]  /*0be0*/  FADD R30, -R9, 1 ;  /* 0x3f800000091e7421 */ /* 0x002fce0000000100 */
[----:B------:R-:W-:-:S08]  /*0bf0*/  DFMA R18, R18, R18, R18 ;  /* 0x000000121212722b */ /* 0x000fd00000000012 */
[----:B------:R-:W-:Y:S02]  /*0c00*/  DFMA R4, R4, R18, R4 ;  /* 0x000000120404722b */ /* 0x000fe40000000004 */
[----:B------:R-:W0:Y:S06]  /*0c10*/  F2F.F64.F32 R18, R33 ;  /* 0x0000002100127310 */ /* 0x000e2c0000201800 */
[----:B------:R-:W-:-:S08]  /*0c20*/  DFMA R20, R4, -R6, 1 ;  /* 0x3ff000000414742b */ /* 0x000fd00000000806 */
[----:B------:R-:W-:Y:S01]  /*0c30*/  DFMA R20, R4, R20, R4 ;  /* 0x000000140414722b */ /* 0x000fe20000000004 */
[----:B0-----:R-:W-:-:S07]  /*0c40*/  FSETP.GEU.AND P1, PT, |R19|, 6.5827683646048100446e-37, PT ;  /* 0x036000001300780b */ /* 0x001fce0003f2e200 */
[----:B------:R-:W-:-:S08]  /*0c50*/  DMUL R4, R20, R18 ;  /* 0x0000001214047228 */ /* 0x000fd00000000000 */
[----:B------:R-:W-:-:S08]  /*0c60*/  DFMA R6, R4, -R6, R18 ;  /* 0x800000060406722b */ /* 0x000fd00000000012 */
[----:B------:R-:W-:-:S10]  /*0c70*/  DFMA R4, R20, R6, R4 ;  /* 0x000000061404722b */ /* 0x000fd40000000004 */
[----:B------:R-:W-:-:S05]  /*0c80*/  FFMA R0, RZ, 0.42619997262954711914, R5 ;  /* 0x3eda36e2ff007823 */ /* 0x000fca0000000005 */
[----:B------:R-:W-:-:S13]  /*0c90*/  FSETP.GT.AND P0, PT, |R0|, 1.469367938527859385e-39, PT ;  /* 0x001000000000780b */ /* 0x000fda0003f04200 */
[----:B------:R-:W-:Y:S05]  /*0ca0*/  @P0 BRA P1, `(.L_x_11) ;  /* 0x0000000000180947 */ /* 0x000fea0000800000 */
[----:B------:R-:W-:Y:S01]  /*0cb0*/  IMAD.MOV.U32 R24, RZ, RZ, R18 ;  /* 0x000000ffff187224 */ /* 0x000fe200078e0012 */
[----:B------:R-:W-:Y:S01]  /*0cc0*/  MOV R25, R19 ;  /* 0x0000001300197202 */ /* 0x000fe20000000f00 */
[----:B------:R-:W-:Y:S01]  /*0cd0*/  IMAD.MOV.U32 R22, RZ, RZ, -0x14e3bcd3 ;  /* 0xeb1c432dff167424 */ /* 0x000fe200078e00ff */
[----:B------:R-:W-:Y:S02]  /*0ce0*/  MOV R23, 0x3eda36e2 ;  /* 0x3eda36e200177802 */ /* 0x000fe40000000f00 */
[----:B------:R-:W-:-:S07]  /*0cf0*/  MOV R0, 0xd10 ;  /* 0x00000d1000007802 */ /* 0x000fce0000000f00 */
[----:B------:R-:W-:Y:S05]  /*0d00*/  CALL.REL.NOINC `($__internal_0_$__cuda_sm20_div_rn_f64_full) ;  /* 0x0000000800f47944 */ /* 0x000fea0003c00000 */
.L_x_11:
[----:B------:R-:W-:Y:S05]  /*0d10*/  BSYNC.RECONVERGENT B0 ;  /* 0x0000000000007941 */ /* 0x000fea0003800200 */
.L_x_10:
[----:B------:R-:W0:Y:S01]  /*0d20*/  F2I.F64.TRUNC R4, R4 ;  /* 0x0000000400047311 */ /* 0x000e22000030d100 */
[----:B------:R-:W-:Y:S01]  /*0d30*/  IMAD.MOV.U32 R2, RZ, RZ, -0x14e3bcd3 ;  /* 0xeb1c432dff027424 */ /* 0x000fe200078e00ff */
[----:B------:R-:W-:Y:S01]  /*0d40*/  MOV R3, 0x3eda36e2 ;  /* 0x3eda36e200037802 */ /* 0x000fe20000000f00 */
[----:B------:R-:W-:Y:S01]  /*0d50*/  IMAD.MOV.U32 R20, RZ, RZ, 0x1 ;  /* 0x00000001ff147424 */ /* 0x000fe200078e00ff */
[----:B------:R-:W-:Y:S04]  /*0d60*/  BSSY.RECONVERGENT B0, `(.L_x_12) ;  /* 0x0000018000007945 */ /* 0x000fe80003800200 */
[----:B------:R-:W1:Y:S08]  /*0d70*/  MUFU.RCP64H R21, 6.249996658880263567e-06 ;  /* 0x3eda36e200157908 */ /* 0x000e700000001800 */
[----:B0-----:R-:W0:Y:S01]  /*0d80*/  I2F.F64 R6, R4 ;  /* 0x0000000400067312 */ /* 0x001e220000201c00 */
[----:B-1----:R-:W-:-:S02]  /*0d90*/  DFMA R22, R20, -R2, 1 ;  /* 0x3ff000001416742b */ /* 0x002fc40000000802 */
        /* <DEDUP_REMOVED lines=20> */
.L_x_13:
[----:B------:R-:W-:Y:S05]  /*0ee0*/  BSYNC.RECONVERGENT B0 ;  /* 0x0000000000007941 */ /* 0x000fea0003800200 */
.L_x_12:
        /* <DEDUP_REMOVED lines=26> */
.L_x_15:
[----:B------:R-:W-:Y:S05]  /*1090*/  BSYNC.RECONVERGENT B0 ;  /* 0x0000000000007941 */ /* 0x000fea0003800200 */
.L_x_14:
        /* <DEDUP_REMOVED lines=26> */
.L_x_17:
[----:B------:R-:W-:Y:S05]  /*1240*/  BSYNC.RECONVERGENT B0 ;  /* 0x0000000000007941 */ /* 0x000fea0003800200 */
.L_x_16:
[----:B------:R-:W0:Y:S01]  /*1250*/  LDC.64 R18, c[0x0][0x390] ;  /* 0x0000e400ff127b82 */ /* 0x000e220000000a00 */
[----:B------:R-:W-:Y:S01]  /*1260*/  SHF.R.S32.HI R3, RZ, 0x1f, R8 ;  /* 0x0000001fff037819 */ /* 0x000fe20000011408 */
[----:B------:R-:W1:Y:S01]  /*1270*/  LDCU.64 UR6, c[0x0][0x388] ;  /* 0x00007100ff0677ac */ /* 0x000e620008000a00 */
[----:B------:R-:W-:Y:S02]  /*1280*/  IADD3 R0, PT, PT, R8, 0x1, RZ ;  /* 0x0000000108007810 */ /* 0x000fe40007ffe0ff */
[----:B------:R-:W-:Y:S02]  /*1290*/  LEA.HI R3, R3, R8, RZ, 0x4 ;  /* 0x0000000803037211 */ /* 0x000fe400078f20ff */
[----:B------:R-:W-:Y:S01]  /*12a0*/  SHF.R.S32.HI R21, RZ, 0x1f, R0 ;  /* 0x0000001fff157819 */ /* 0x000fe20000011400 */
[----:B------:R-:W2:Y:S01]  /*12b0*/  LDC.64 R6, c[0x0][0x398] ;  /* 0x0000e600ff067b82 */ /* 0x000ea20000000a00 */
[----:B------:R-:W-:Y:S02]  /*12c0*/  LOP3.LUT R3, R3, 0xfffffff0, RZ, 0xc0, !PT ;  /* 0xfffffff003037812 */ /* 0x000fe400078ec0ff */
[----:B------:R-:W-:-:S03]  /*12d0*/  LEA.HI R21, R21, R0, RZ, 0x4 ;  /* 0x0000000015157211 */ /* 0x000fc600078f20ff */
[----:B------:R-:W-:Y:S01]  /*12e0*/  IMAD.IADD R35, R8, 0x1, -R3 ;  /* 0x0000000108237824 */ /* 0x000fe200078e0a03 */
[----:B------:R-:W-:Y:S01]  /*12f0*/  LOP3.LUT R21, R21, 0xfffffff0, RZ, 0xc0, !PT ;  /* 0xfffffff015157812 */ /* 0x000fe200078ec0ff */
[----:B------:R-:W3:Y:S03]  /*1300*/  LDC.64 R2, c[0x0][0x3a0] ;  /* 0x0000e800ff027b82 */ /* 0x000ee60000000a00 */
[----:B------:R-:W-:Y:S01]  /*1310*/  IADD3 R37, PT, PT, R0, -R21, RZ ;  /* 0x8000001500257210 */ /* 0x000fe20007ffe0ff */
[----:B0-----:R-:W-:-:S04]  /*1320*/  IMAD.WIDE R22, R35, 0x4, R18 ;  /* 0x0000000423167825 */ /* 0x001fc800078e0212 */
[----:B------:R-:W-:Y:S01]  /*1330*/  IMAD.WIDE R18, R37, 0x4, R18 ;  /* 0x0000000425127825 */ /* 0x000fe200078e0212 */
[----:B------:R1:W4:Y:S04]  /*1340*/  LDG.E R29, desc[UR4][R22.64] ;  /* 0x00000004161d7981 */ /* 0x000328000c1e1900 */
[----:B------:R-:W5:Y:S01]  /*1350*/  LDG.E R26, desc[UR4][R18.64] ;  /* 0x00000004121a7981 */ /* 0x000f62000c1e1900 */
[----:B--2---:R-:W-:-:S04]  /*1360*/  IMAD.WIDE R24, R35, 0x4, R6 ;  /* 0x0000000423187825 */ /* 0x004fc800078e0206 */
[----:B------:R-:W-:Y:S01]  /*1370*/  IMAD.WIDE R6, R37, 0x4, R6 ;  /* 0x0000000425067825 */ /* 0x000fe200078e0206 */
[----:B------:R0:W2:Y:S03]  /*1380*/  LDG.E R27, desc[UR4][R24.64] ;  /* 0x00000004181b7981 */ /* 0x0000a6000c1e1900 */
[--C-:B---3--:R-:W-:Y:S01]  /*1390*/  IMAD.WIDE R34, R35, 0x4, R2.reuse ;  /* 0x0000000423227825 */ /* 0x108fe200078e0202 */
[----:B------:R3:W2:Y:S03]  /*13a0*/  LDG.E R20, desc[UR4][R6.64] ;  /* 0x0000000406147981 */ /* 0x0006a6000c1e1900 */
[----:B------:R-:W-:Y:S01]  /*13b0*/  IMAD.WIDE R36, R37, 0x4, R2 ;  /* 0x0000000425247825 */ /* 0x000fe200078e0202 */
[----:B------:R2:W2:Y:S04]  /*13c0*/  LDG.E R21, desc[UR4][R34.64] ;  /* 0x0000000422157981 */ /* 0x0004a8000c1e1900 */
[----:B------:R-:W2:Y:S01]  /*13d0*/  LDG.E R8, desc[UR4][R36.64] ;  /* 0x0000000424087981 */ /* 0x000ea2000c1e1900 */
[----:B-1----:R-:W1:Y:S01]  /*13e0*/  F2F.F64.F32 R22, UR7 ;  /* 0x0000000700167d10 */ /* 0x002e620008201800 */
[----:B------:R-:W-:Y:S01]  /*13f0*/  IMAD.MOV.U32 R2, RZ, RZ, 0x1 ;  /* 0x00000001ff027424 */ /* 0x000fe200078e00ff */
[----:B------:R-:W-:-:S06]  /*1400*/  UMOV UR7, 0x3da5fd7f ;  /* 0x3da5fd7f00077882 */ /* 0x000fcc0000000000 */
[----:B0-----:R-:W0:Y:S01]  /*1410*/  F2F.F64.F32 R24, UR6 ;  /* 0x0000000600187d10 */ /* 0x001e220008201800 */
[----:B------:R-:W-:-:S07]  /*1420*/  UMOV UR6, 0xe1796495 ;  /* 0xe179649500067882 */ /* 0x000fce0000000000 */
[----:B-1----:R-:W1:Y:S01]  /*1430*/  MUFU.RCP64H R3, R23 ;  /* 0x0000001700037308 */ /* 0x002e620000001800 */
[----:B0-----:R-:W-:-:S07]  /*1440*/  DMUL R24, R24, UR6 ;  /* 0x0000000618187c28 */ /* 0x001fce0008000000 */
[----:B------:R-:W0:Y:S01]  /*1450*/  F2F.F32.F64 R4, R4 ;  /* 0x0000000400047310 */ /* 0x000e220000301000 */
[----:B-1----:R-:W-:Y:S02]  /*1460*/  DFMA R18, -R22, R2, 1 ;  /* 0x3ff000001612742b */ /* 0x002fe40000000102 */
[----:B------:R-:W-:Y:S01]  /*1470*/  FSETP.GEU.AND P1, PT, |R25|, 6.5827683646048100446e-37, PT ;  /* 0x036000001900780b */ /* 0x000fe20003f2e200 */
[----:B0-----:R-:W-:-:S05]  /*1480*/  FADD R0, -R4, 1 ;  /* 0x3f80000004007421 */ /* 0x001fca0000000100 */
[----:B------:R-:W-:-:S08]  /*1490*/  DFMA R18, R18, R18, R18 ;  /* 0x000000121212722b */ /* 0x000fd00000000012 */
[----:B------:R-:W-:-:S08]  /*14a0*/  DFMA R2, R2, R18, R2 ;  /* 0x000000120202722b */ /* 0x000fd00000000002 */
[----:B---3--:R-:W-:-:S08]  /*14b0*/  DFMA R6, -R22, R2, 1 ;  /* 0x3ff000001606742b */ /* 0x008fd00000000102 */
[----:B------:R-:W-:-:S08]  /*14c0*/  DFMA R2, R2, R6, R2 ;  /* 0x000000060202722b */ /* 0x000fd00000000002 */
[----:B------:R-:W-:-:S08]  /*14d0*/  DMUL R6, R24, R2 ;  /* 0x0000000218067228 */ /* 0x000fd00000000000 */
[----:B------:R-:W-:-:S08]  /*14e0*/  DFMA R18, -R22, R6, R24 ;  /* 0x000000061612722b */ /* 0x000fd00000000118 */
[----:B------:R-:W-:Y:S01]  /*14f0*/  DFMA R2, R2, R18, R6 ;  /* 0x000000120202722b */ /* 0x000fe20000000006 */
[----:B----4-:R-:W-:-:S04]  /*1500*/  FMUL R28, R30, R29 ;  /* 0x0000001d1e1c7220 */ /* 0x010fc80000400000 */
[----:B------:R-:W-:Y:S01]  /*1510*/  FMUL R29, R33, R28 ;  /* 0x0000001c211d7220 */ /* 0x000fe20000400000 */
[----:B-----5:R-:W-:Y:S01]  /*1520*/  FMUL R26, R9, R26 ;  /* 0x0000001a091a7220 */ /* 0x020fe20000400000 */
[----:B------:R-:W-:Y:S02]  /*1530*/  FMUL R7, R32, R28 ;  /* 0x0000001c20077220 */ /* 0x000fe40000400000 */
[----:B------:R-:W-:Y:S01]  /*1540*/  FFMA R6, R0, R29, RZ ;  /* 0x0000001d00067223 */ /* 0x000fe200000000ff */
[CC--:B------:R-:W-:Y:S01]  /*1550*/  FMUL R19, R33.reuse, R26.reuse ;  /* 0x0000001a21137220 */ /* 0x0c0fe20000400000 */
[----:B--2---:R-:W-:Y:S01]  /*1560*/  FMUL R5, R30, R27 ;  /* 0x0000001b1e057220 */ /* 0x004fe20000400000 */
[----:B------:R-:W-:Y:S02]  /*1570*/  FMUL R35, R32, R26 ;  /* 0x0000001a20237220 */ /* 0x000fe40000400000 */
[----:B------:R-:W-:Y:S01]  /*1580*/  FFMA R6, R0, R19, R6 ;  /* 0x0000001300067223 */ /* 0x000fe20000000006 */
[----:B------:R-:W-:Y:S01]  /*1590*/  FMUL R31, R33, R5 ;  /* 0x00000005211f7220 */ /* 0x000fe20000400000 */
[----:B------:R-:W-:-:S02]  /*15a0*/  FMUL R20, R9, R20 ;  /* 0x0000001409147220 */ /* 0x000fc40000400000 */
[C---:B------:R-:W-:Y:S01]  /*15b0*/  FFMA R27, R0.reuse, R7, R6 ;  /* 0x00000007001b7223 */ /* 0x040fe20000000006 */
[----:B------:R-:W-:Y:S01]  /*15c0*/  FFMA R6, R0, R31, RZ ;  /* 0x0000001f00067223 */ /* 0x000fe200000000ff */
[----:B------:R-:W-:Y:S01]  /*15d0*/  FMUL R30, R30, R21 ;  /* 0x000000151e1e7220 */ /* 0x000fe20000400000 */
[----:B------:R-:W-:Y:S01]  /*15e0*/  FMUL R21, R32, R5 ;  /* 0x0000000520157220 */ /* 0x000fe20000400000 */
[----:B------:R-:W-:Y:S01]  /*15f0*/  FFMA R27, R4, R29, R27 ;  /* 0x0000001d041b7223 */ /* 0x000fe2000000001b */
[----:B------:R-:W-:Y:S01]  /*1600*/  FMUL R29, R33, R20 ;  /* 0x00000014211d7220 */ /* 0x000fe20000400000 */
[----:B------:R-:W-:Y:S01]  /*1610*/  FMUL R8, R9, R8 ;  /* 0x0000000809087220 */ /* 0x000fe20000400000 */
[C---:B------:R-:W-:Y:S01]  /*1620*/  FMUL R5, R33.reuse, R30 ;  /* 0x0000001e21057220 */ /* 0x040fe20000400000 */
[----:B------:R-:W-:Y:S01]  /*1630*/  FMUL R20, R32, R20 ;  /* 0x0000001420147220 */ /* 0x000fe20000400000 */
[----:B------:R-:W-:Y:S01]  /*1640*/  FFMA R6, R0, R29, R6 ;  /* 0x0000001d00067223 */ /* 0x000fe20000000006 */
[-C--:B------:R-:W-:Y:S01]  /*1650*/  FMUL R33, R33, R8.reuse ;  /* 0x0000000821217220 */ /* 0x080fe20000400000 */
[----:B------:R-:W-:Y:S01]  /*1660*/  FMUL R37, R32, R8 ;  /* 0x0000000820257220 */ /* 0x000fe20000400000 */
[C---:B------:R-:W-:Y:S01]  /*1670*/  FFMA R27, R0.reuse, R35, R27 ;  /* 0x00000023001b7223 */ /* 0x040fe2000000001b */
[C---:B------:R-:W-:Y:S01]  /*1680*/  FFMA R9, R0.reuse, R21, R6 ;  /* 0x0000001500097223 */ /* 0x040fe20000000006 */
[----:B------:R-:W-:-:S03]  /*1690*/  FFMA R6, R0, R5, RZ ;  /* 0x0000000500067223 */ /* 0x000fc600000000ff */
[----:B------:R-:W-:Y:S01]  /*16a0*/  FFMA R31, R4, R31, R9 ;  /* 0x0000001f041f7223 */ /* 0x000fe20000000009 */
[----:B------:R-:W-:Y:S01]  /*16b0*/  FMUL R9, R32, R30 ;  /* 0x0000001e20097220 */ /* 0x000fe20000400000 */
[----:B------:R-:W-:-:S04]  /*16c0*/  FFMA R6, R0, R33, R6 ;  /* 0x0000002100067223 */ /* 0x000fc80000000006 */
[----:B------:R-:W-:-:S04]  /*16d0*/  FFMA R6, R0, R9, R6 ;  /* 0x0000000900067223 */ /* 0x000fc80000000006 */
[----:B------:R-:W-:Y:S01]  /*16e0*/  FFMA R8, R4, R5, R6 ;  /* 0x0000000504087223 */ /* 0x000fe20000000006 */
[----:B------:R-:W-:Y:S01]  /*16f0*/  FFMA R5, RZ, R23, R3 ;  /* 0x00000017ff057223 */ /* 0x000fe20000000003 */
[C---:B------:R-:W-:Y:S02]  /*1700*/  FFMA R6, R0.reuse, R20, R31 ;  /* 0x0000001400067223 */ /* 0x040fe4000000001f */
[----:B------:R-:W-:Y:S01]  /*1710*/  FFMA R8, R0, R37, R8 ;  /* 0x0000002500087223 */ /* 0x000fe20000000008 */
[C---:B------:R-:W-:Y:S01]  /*1720*/  FFMA R0, R4.reuse, R19, R27 ;  /* 0x0000001304007223 */ /* 0x040fe2000000001b */
[----:B------:R-:W-:Y:S01]  /*1730*/  FSETP.GT.AND P0, PT, |R5|, 1.469367938527859385e-39, PT ;  /* 0x001000000500780b */ /* 0x000fe20003f04200 */
[C---:B------:R-:W-:Y:S01]  /*1740*/  FFMA R6, R4.reuse, R29, R6 ;  /* 0x0000001d04067223 */ /* 0x040fe20000000006 */
[C---:B------:R-:W-:Y:S01]  /*1750*/  FFMA R8, R4.reuse, R33, R8 ;  /* 0x0000002104087223 */ /* 0x040fe20000000008 */
[C---:B------:R-:W-:Y:S02]  /*1760*/  FFMA R0, R4.reuse, R7, R0 ;  /* 0x0000000704007223 */ /* 0x040fe40000000000 */
[C---:B------:R-:W-:Y:S01]  /*1770*/  FFMA R21, R4.reuse, R21, R6 ;  /* 0x0000001504157223 */ /* 0x040fe20000000006 */
[C---:B------:R-:W-:Y:S01]  /*1780*/  FFMA R18, R4.reuse, R9, R8 ;  /* 0x0000000904127223 */ /* 0x040fe20000000008 */
[----:B------:R-:W-:-:S02]  /*1790*/  FFMA R8, R4, R35, R0 ;  /* 0x0000002304087223 */ /* 0x000fc40000000000 */
[C---:B------:R-:W-:Y:S01]  /*17a0*/  FFMA R9, R4.reuse, R20, R21 ;  /* 0x0000001404097223 */ /* 0x040fe20000000015 */
[----:B------:R-:W-:-:S03]  /*17b0*/  FFMA R18, R4, R37, R18 ;  /* 0x0000002504127223 */ /* 0x000fc60000000012 */
[----:B------:R-:W-:Y:S05]  /*17c0*/  @P0 BRA P1, `(.L_x_18) ;  /* 0x0000000000100947 */ /* 0x000fea0000800000 */
[----:B------:R-:W-:-:S07]  /*17d0*/  MOV R0, 0x17f0 ;  /* 0x000017f000007802 */ /* 0x000fce0000000f00 */
[----:B------:R-:W-:Y:S05]  /*17e0*/  CALL.REL.NOINC `($__internal_0_$__cuda_sm20_div_rn_f64_full) ;  /* 0x00000000003c7944 */ /* 0x000fea0003c00000 */
[----:B------:R-:W-:Y:S01]  /*17f0*/  MOV R2, R4 ;  /* 0x0000000400027202 */ /* 0x000fe20000000f00 */
[----:B------:R-:W-:-:S07]  /*1800*/  IMAD.MOV.U32 R3, RZ, RZ, R5 ;  /* 0x000000ffff037224 */ /* 0x000fce00078e0005 */
.L_x_18:
[----:B------:R-:W0:Y:S08]  /*1810*/  F2F.F64.F32 R4, R8 ;  /* 0x0000000800047310 */ /* 0x000e300000201800 */
[----:B------:R-:W1:Y:S01]  /*1820*/  F2F.F64.F32 R6, R9 ;  /* 0x0000000900067310 */ /* 0x000e620000201800 */
[----:B0-----:R-:W-:-:S07]  /*1830*/  DFMA R4, R4, R2, R14 ;  /* 0x000000020404722b */ /* 0x001fce000000000e */
[----:B------:R-:W0:Y:S01]  /*1840*/  F2F.F64.F32 R18, R18 ;  /* 0x0000001200127310 */ /* 0x000e220000201800 */
[----:B-1----:R-:W-:-:S07]  /*1850*/  DFMA R6, R6, R2, R12 ;  /* 0x000000020606722b */ /* 0x002fce000000000c */
[----:B------:R-:W1:Y:S01]  /*1860*/  F2F.F32.F64 R5, R4 ;  /* 0x0000000400057310 */ /* 0x000e620000301000 */
[----:B0-----:R-:W-:-:S07]  /*1870*/  DFMA R2, R18, R2, R10 ;  /* 0x000000021202722b */ /* 0x001fce000000000a */
[----:B------:R-:W0:Y:S01]  /*1880*/  F2F.F32.F64 R7, R6 ;  /* 0x0000000600077310 */ /* 0x000e220000301000 */
[----:B-1----:R-:W-:Y:S07]  /*1890*/  STG.E desc[UR4][R16.64+0xc], R5 ;  /* 0x00000c0510007986 */ /* 0x002fee000c101904 */
[----:B------:R-:W1:Y:S01]  /*18a0*/  F2F.F32.F64 R3, R2 ;  /* 0x0000000200037310 */ /* 0x000e620000301000 */
[----:B0-----:R-:W-:Y:S04]  /*18b0*/  STG.E desc[UR4][R16.64+0x10], R7 ;  /* 0x0000100710007986 */ /* 0x001fe8000c101904 */
[----:B-1----:R-:W-:Y:S01]  /*18c0*/  STG.E desc[UR4][R16.64+0x14], R3 ;  /* 0x0000140310007986 */ /* 0x002fe2000c101904 */
[----:B------:R-:W-:Y:S05]  /*18d0*/  EXIT ;  /* 0x000000000000794d */ /* 0x000fea0003800000 */
        .weak           $__internal_0_$__cuda_sm20_div_rn_f64_full
        .type           $__internal_0_$__cuda_sm20_div_rn_f64_full,@function
        .size           $__internal_0_$__cuda_sm20_div_rn_f64_full,(.L_x_119 - $__internal_0_$__cuda_sm20_div_rn_f64_full)
$__internal_0_$__cuda_sm20_div_rn_f64_full:
[C---:B------:R-:W-:Y:S01]  /*18e0*/  FSETP.GEU.AND P0, PT, |R23|.reuse, 1.469367938527859385e-39, PT ;  /* 0x001000001700780b */ /* 0x040fe20003f0e200 */
[----:B------:R-:W-:Y:S01]  /*18f0*/  IMAD.MOV.U32 R28, RZ, RZ, 0x1 ;  /* 0x00000001ff1c7424 */ /* 0x000fe200078e00ff */
[----:B------:R-:W-:Y:S01]  /*1900*/  LOP3.LUT R20, R23, 0x800fffff, RZ, 0xc0, !PT ;  /* 0x800fffff17147812 */ /* 0x000fe200078ec0ff */
[----:B------:R-:W-:Y:S01]  /*1910*/  IMAD.MOV.U32 R26, RZ, RZ, R24 ;  /* 0x000000ffff1a7224 */ /* 0x000fe200078e0018 */
[C---:B------:R-:W-:Y:S01]  /*1920*/  FSETP.GEU.AND P2, PT, |R25|.reuse, 1.469367938527859385e-39, PT ;  /* 0x001000001900780b */ /* 0x040fe20003f4e200 */
[----:B------:R-:W-:Y:S01]  /*1930*/  BSSY.RECONVERGENT B1, `(.L_x_19) ;  /* 0x0000052000017945 */ /* 0x000fe20003800200 */
[----:B------:R-:W-:Y:S02]  /*1940*/  LOP3.LUT R21, R20, 0x3ff00000, RZ, 0xfc, !PT ;  /* 0x3ff0000014157812 */ /* 0x000fe400078efcff */
[----:B------:R-:W-:Y:S02]  /*1950*/  MOV R20, R22 ;  /* 0x0000001600147202 */ /* 0x000fe40000000f00 */
[----:B------:R-:W-:-:S02]  /*1960*/  LOP3.LUT R2, R25, 0x7ff00000, RZ, 0xc0, !PT ;  /* 0x7ff0000019027812 */ /* 0x000fc400078ec0ff */
[----:B------:R-:W-:Y:S01]  /*1970*/  LOP3.LUT R5, R23, 0x7ff00000, RZ, 0xc0, !PT ;  /* 0x7ff0000017057812 */ /* 0x000fe200078ec0ff */
[----:B------:R-:W-:-:S03]  /*1980*/  @!P0 DMUL R20, R22, 8.98846567431157953865e+307 ;  /* 0x7fe0000016148828 */ /* 0x000fc60000000000 */
[C---:B------:R-:W-:Y:S02]  /*1990*/  ISETP.GE.U32.AND P1, PT, R2.reuse, R5, PT ;  /* 0x000000050200720c */ /* 0x040fe40003f26070 */
[----:B------:R-:W-:Y:S01]  /*19a0*/  @!P2 LOP3.LUT R3, R23, 0x7ff00000, RZ, 0xc0, !PT ;  /* 0x7ff000001703a812 */ /* 0x000fe200078ec0ff */
[----:B------:R-:W0:Y:S03]  /*19b0*/  MUFU.RCP64H R29, R21 ;  /* 0x00000015001d7308 */ /* 0x000e260000001800 */
[----:B------:R-:W-:Y:S02]  /*19c0*/  @!P2 ISETP.GE.U32.AND P3, PT, R2, R3, PT ;  /* 0x000000030200a20c */ /* 0x000fe40003f66070 */
[----:B------:R-:W-:Y:S02]  /*19d0*/  MOV R3, 0x1ca00000 ;  /* 0x1ca0000000037802 */ /* 0x000fe40000000f00 */
[----:B------:R-:W-:-:S02]  /*19e0*/  @!P0 LOP3.LUT R5, R21, 0x7ff00000, RZ, 0xc0, !PT ;  /* 0x7ff0000015058812 */ /* 0x000fc400078ec0ff */
[----:B------:R-:W-:-:S04]  /*19f0*/  SEL R27, R3, 0x63400000, !P1 ;  /* 0x63400000031b7807 */ /* 0x000fc80004800000 */
[----:B------:R-:W-:Y:S01]  /*1a00*/  LOP3.LUT R27, R27, 0x800fffff, R25, 0xf8, !PT ;  /* 0x800fffff1b1b7812 */ /* 0x000fe200078ef819 */
[----:B0-----:R-:W-:-:S08]  /*1a10*/  DFMA R6, R28, -R20, 1 ;  /* 0x3ff000001c06742b */ /* 0x001fd00000000814 */
[----:B------:R-:W-:-:S08]  /*1a20*/  DFMA R6, R6, R6, R6 ;  /* 0x000000060606722b */ /* 0x000fd00000000006 */
[----:B------:R-:W-:Y:S01]  /*1a30*/  DFMA R28, R28, R6, R28 ;  /* 0x000000061c1c722b */ /* 0x000fe2000000001c */
[----:B------:R-:W-:Y:S02]  /*1a40*/  @!P2 SEL R7, R3, 0x63400000, !P3 ;  /* 0x634000000307a807 */ /* 0x000fe40005800000 */
[----:B------:R-:W-:Y:S02]  /*1a50*/  @!P2 MOV R6, RZ ;  /* 0x000000ff0006a202 */ /* 0x000fe40000000f00 */
[----:B------:R-:W-:-:S03]  /*1a60*/  @!P2 LOP3.LUT R4, R7, 0x80000000, R25, 0xf8, !PT ;  /* 0x800000000704a812 */ /* 0x000fc600078ef819 */
[----:B------:R-:W-:Y:S01]  /*1a70*/  DFMA R34, R28, -R20, 1 ;  /* 0x3ff000001c22742b */ /* 0x000fe20000000814 */
[----:B------:R-:W-:Y:S01]  /*1a80*/  @!P2 LOP3.LUT R7, R4, 0x100000, RZ, 0xfc, !PT ;  /* 0x001000000407a812 */ /* 0x000fe200078efcff */
[----:B------:R-:W-:-:S05]  /*1a90*/  IMAD.MOV.U32 R4, RZ, RZ, R2 ;  /* 0x000000ffff047224 */ /* 0x000fca00078e0002 */
[----:B------:R-:W-:Y:S02]  /*1aa0*/  @!P2 DFMA R26, R26, 2, -R6 ;  /* 0x400000001a1aa82b */ /* 0x000fe40000000806 */
[----:B------:R-:W-:-:S08]  /*1ab0*/  DFMA R34, R28, R34, R28 ;  /* 0x000000221c22722b */ /* 0x000fd0000000001c */
[----:B------:R-:W-:Y:S01]  /*1ac0*/  DMUL R6, R34, R26 ;  /* 0x0000001a22067228 */ /* 0x000fe20000000000 */
[----:B------:R-:W-:-:S07]  /*1ad0*/  @!P2 LOP3.LUT R4, R27, 0x7ff00000, RZ, 0xc0, !PT ;  /* 0x7ff000001b04a812 */ /* 0x000fce00078ec0ff */
[----:B------:R-:W-:-:S08]  /*1ae0*/  DFMA R28, R6, -R20, R26 ;  /* 0x80000014061c722b */ /* 0x000fd0000000001a */
[----:B------:R-:W-:Y:S01]  /*1af0*/  DFMA R28, R34, R28, R6 ;  /* 0x0000001c221c722b */ /* 0x000fe20000000006 */
[----:B------:R-:W-:Y:S01]  /*1b00*/  IADD3 R6, PT, PT, R4, -0x1, RZ ;  /* 0xffffffff04067810 */ /* 0x000fe20007ffe0ff */
[----:B------:R-:W-:-:S03]  /*1b10*/  VIADD R7, R5, 0xffffffff ;  /* 0xffffffff05077836 */ /* 0x000fc60000000000 */
[----:B------:R-:W-:-:S04]  /*1b20*/  ISETP.GT.U32.AND P0, PT, R6, 0x7feffffe, PT ;  /* 0x7feffffe0600780c */ /* 0x000fc80003f04070 */
[----:B------:R-:W-:-:S13]  /*1b30*/  ISETP.GT.U32.OR P0, PT, R7, 0x7feffffe, P0 ;  /* 0x7feffffe0700780c */ /* 0x000fda0000704470 */
[----:B------:R-:W-:Y:S05]  /*1b40*/  @P0 BRA `(.L_x_20) ;  /* 0x00000000006c0947 */ /* 0x000fea0003800000 */
[----:B------:R-:W-:-:S04]  /*1b50*/  LOP3.LUT R5, R23, 0x7ff00000, RZ, 0xc0, !PT ;  /* 0x7ff0000017057812 */ /* 0x000fc800078ec0ff */
[CC--:B------:R-:W-:Y:S02]  /*1b60*/  VIADDMNMX R4, R2.reuse, -R5.reuse, 0xb9600000, !PT ;  /* 0xb960000002047446 */ /* 0x0c0fe40007800905 */
[----:B------:R-:W-:Y:S02]  /*1b70*/  ISETP.GE.U32.AND P0, PT, R2, R5, PT ;  /* 0x000000050200720c */ /* 0x000fe40003f06070 */
[----:B------:R-:W-:Y:S02]  /*1b80*/  VIMNMX R4, PT, PT, R4, 0x46a00000, PT ;  /* 0x46a0000004047848 */ /* 0x000fe40003fe0100 */
[----:B------:R-:W-:-:S04]  /*1b90*/  SEL R3, R3, 0x63400000, !P0 ;  /* 0x6340000003037807 */ /* 0x000fc80004000000 */
[----:B------:R-:W-:Y:S02]  /*1ba0*/  IADD3 R3, PT, PT, -R3, R4, RZ ;  /* 0x0000000403037210 */ /* 0x000fe40007ffe1ff */
[----:B------:R-:W-:-:S03]  /*1bb0*/  MOV R4, RZ ;  /* 0x000000ff00047202 */ /* 0x000fc60000000f00 */
[----:B------:R-:W-:-:S06]  /*1bc0*/  VIADD R5, R3, 0x7fe00000 ;  /* 0x7fe0000003057836 */ /* 0x000fcc0000000000 */
[----:B------:R-:W-:-:S10]  /*1bd0*/  DMUL R6, R28, R4 ;  /* 0x000000041c067228 */ /* 0x000fd40000000000 */
[----:B------:R-:W-:-:S13]  /*1be0*/  FSETP.GTU.AND P0, PT, |R7|, 1.469367938527859385e-39, PT ;  /* 0x001000000700780b */ /* 0x000fda0003f0c200 */
[----:B------:R-:W-:Y:S05]  /*1bf0*/  @P0 BRA `(.L_x_21) ;  /* 0x0000000000940947 */ /* 0x000fea0003800000 */
[----:B------:R-:W-:-:S06]  /*1c00*/  DFMA R20, R28, -R20, R26 ;  /* 0x800000141c14722b */ /* 0x000fcc000000001a */
[----:B------:R-:W-:-:S04]  /*1c10*/  IMAD.MOV.U32 R20, RZ, RZ, RZ ;  /* 0x000000ffff147224 */ /* 0x000fc800078e00ff */
[C---:B------:R-:W-:Y:S02]  /*1c20*/  FSETP.NEU.AND P0, PT, R21.reuse, RZ, PT ;  /* 0x000000ff1500720b */ /* 0x040fe40003f0d000 */
[----:B------:R-:W-:-:S04]  /*1c30*/  LOP3.LUT R22, R21, 0x80000000, R23, 0x48, !PT ;  /* 0x8000000015167812 */ /* 0x000fc800078e4817 */
[----:B------:R-:W-:-:S07]  /*1c40*/  LOP3.LUT R21, R22, R5, RZ, 0xfc, !PT ;  /* 0x0000000516157212 */ /* 0x000fce00078efcff */
[----:B------:R-:W-:Y:S05]  /*1c50*/  @!P0 BRA `(.L_x_21) ;  /* 0x00000000007c8947 */ /* 0x000fea0003800000 */
[C---:B------:R-:W-:Y:S01]  /*1c60*/  IADD3 R5, PT, PT, -R3.reuse, RZ, RZ ;  /* 0x000000ff03057210 */ /* 0x040fe20007ffe1ff */
[----:B------:R-:W-:Y:S01]  /*1c70*/  IMAD.MOV.U32 R4, RZ, RZ, RZ ;  /* 0x000000ffff047224 */ /* 0x000fe200078e00ff */
[----:B------:R-:W-:-:S05]  /*1c80*/  IADD3 R3, PT, PT, -R3, -0x43300000, RZ ;  /* 0xbcd0000003037810 */ /* 0x000fca0007ffe1ff */
[----:B------:R-:W-:Y:S02]  /*1c90*/  DFMA R4, R6, -R4, R28 ;  /* 0x800000040604722b */ /* 0x000fe4000000001c */
[----:B------:R-:W-:-:S08]  /*1ca0*/  DMUL.RP R28, R28, R20 ;  /* 0x000000141c1c7228 */ /* 0x000fd00000008000 */
[----:B------:R-:W-:Y:S02]  /*1cb0*/  FSETP.NEU.AND P0, PT, |R5|, R3, PT ;  /* 0x000000030500720b */ /* 0x000fe40003f0d200 */
[----:B------:R-:W-:Y:S02]  /*1cc0*/  LOP3.LUT R3, R29, R22, RZ, 0x3c, !PT ;  /* 0x000000161d037212 */ /* 0x000fe400078e3cff */
[----:B------:R-:W-:Y:S02]  /*1cd0*/  FSEL R6, R28, R6, !P0 ;  /* 0x000000061c067208 */ /* 0x000fe40004000000 */
[----:B------:R-:W-:Y:S01]  /*1ce0*/  FSEL R7, R3, R7, !P0 ;  /* 0x0000000703077208 */ /* 0x000fe20004000000 */
[----:B------:R-:W-:Y:S06]  /*1cf0*/  BRA `(.L_x_21) ;  /* 0x0000000000547947 */ /* 0x000fec0003800000 */
.L_x_20:
[----:B------:R-:W-:-:S14]  /*1d00*/  DSETP.NAN.AND P0, PT, R24, R24, PT ;  /* 0x000000181800722a */ /* 0x000fdc0003f08000 */
[----:B------:R-:W-:Y:S05]  /*1d10*/  @P0 BRA `(.L_x_22) ;  /* 0x0000000000440947 */ /* 0x000fea0003800000 */
[----:B------:R-:W-:-:S14]  /*1d20*/  DSETP.NAN.AND P0, PT, R22, R22, PT ;  /* 0x000000161600722a */ /* 0x000fdc0003f08000 */
[----:B------:R-:W-:Y:S05]  /*1d30*/  @P0 BRA `(.L_x_23) ;  /* 0x0000000000300947 */ /* 0x000fea0003800000 */
[----:B------:R-:W-:Y:S01]  /*1d40*/  ISETP.NE.AND P0, PT, R4, R5, PT ;  /* 0x000000050400720c */ /* 0x000fe20003f05270 */
[----:B------:R-:W-:Y:S01]  /*1d50*/  IMAD.MOV.U32 R7, RZ, RZ, -0x80000 ;  /* 0xfff80000ff077424 */ /* 0x000fe200078e00ff */
[----:B------:R-:W-:-:S11]  /*1d60*/  MOV R6, 0x0 ;  /* 0x0000000000067802 */ /* 0x000fd60000000f00 */
[----:B------:R-:W-:Y:S05]  /*1d70*/  @!P0 BRA `(.L_x_21) ;  /* 0x0000000000348947 */ /* 0x000fea0003800000 */
[----:B------:R-:W-:Y:S02]  /*1d80*/  ISETP.NE.AND P0, PT, R4, 0x7ff00000, PT ;  /* 0x7ff000000400780c */ /* 0x000fe40003f05270 */
[----:B------:R-:W-:Y:S02]  /*1d90*/  LOP3.LUT R7, R25, 0x80000000, R23, 0x48, !PT ;  /* 0x8000000019077812 */ /* 0x000fe400078e4817 */
[----:B------:R-:W-:-:S13]  /*1da0*/  ISETP.EQ.OR P0, PT, R5, RZ, !P0 ;  /* 0x000000ff0500720c */ /* 0x000fda0004702670 */
[----:B------:R-:W-:Y:S02]  /*1db0*/  @P0 LOP3.LUT R2, R7, 0x7ff00000, RZ, 0xfc, !PT ;  /* 0x7ff0000007020812 */ /* 0x000fe400078efcff */
[----:B------:R-:W-:Y:S01]  /*1dc0*/  @!P0 MOV R6, RZ ;  /* 0x000000ff00068202 */ /* 0x000fe20000000f00 */
[----:B------:R-:W-:Y:S01]  /*1dd0*/  @P0 IMAD.MOV.U32 R6, RZ, RZ, RZ ;  /* 0x000000ffff060224 */ /* 0x000fe200078e00ff */
[----:B------:R-:W-:Y:S01]  /*1de0*/  @P0 MOV R7, R2 ;  /* 0x0000000200070202 */ /* 0x000fe20000000f00 */
[----:B------:R-:W-:Y:S06]  /*1df0*/  BRA `(.L_x_21) ;  /* 0x0000000000147947 */ /* 0x000fec0003800000 */
.L_x_23:
[----:B------:R-:W-:Y:S01]  /*1e00*/  LOP3.LUT R7, R23, 0x80000, RZ, 0xfc, !PT ;  /* 0x0008000017077812 */ /* 0x000fe200078efcff */
[----:B------:R-:W-:Y:S01]  /*1e10*/  IMAD.MOV.U32 R6, RZ, RZ, R22 ;  /* 0x000000ffff067224 */ /* 0x000fe200078e0016 */
[----:B------:R-:W-:Y:S06]  /*1e20*/  BRA `(.L_x_21) ;  /* 0x0000000000087947 */ /* 0x000fec0003800000 */
.L_x_22:
[----:B------:R-:W-:Y:S02]  /*1e30*/  LOP3.LUT R7, R25, 0x80000, RZ, 0xfc, !PT ;  /* 0x0008000019077812 */ /* 0x000fe400078efcff */
[----:B------:R-:W-:-:S07]  /*1e40*/  MOV R6, R24 ;  /* 0x0000001800067202 */ /* 0x000fce0000000f00 */
.L_x_21:
[----:B------:R-:W-:Y:S05]  /*1e50*/  BSYNC.RECONVERGENT B1 ;  /* 0x0000000000017941 */ /* 0x000fea0003800200 */
.L_x_19:
[----:B------:R-:W-:Y:S02]  /*1e60*/  HFMA2 R3, -RZ, RZ, 0, 0 ;  /* 0x00000000ff037431 */ /* 0x000fe400000001ff */
[----:B------:R-:W-:Y:S01]  /*1e70*/  IMAD.MOV.U32 R2, RZ, RZ, R0 ;  /* 0x000000ffff027224 */ /* 0x000fe200078e0000 */
[----:B------:R-:W-:Y:S01]  /*1e80*/  MOV R5, R7 ;  /* 0x0000000700057202 */ /* 0x000fe20000000f00 */
[----:B------:R-:W-:Y:S02]  /*1e90*/  IMAD.MOV.U32 R4, RZ, RZ, R6 ;  /* 0x000000ffff047224 */ /* 0x000fe400078e0006 */
[----:B------:R-:W-:Y:S05]  /*1ea0*/  RET.REL.NODEC R2 `(_Z14ParticleKernelP8ParticleffPfS1_S1_) ;  /* 0xffffffe002547950 */ /* 0x000fea0003c3ffff */
.L_x_24:
[----:B------:R-:W-:-:S00]  /*1eb0*/  BRA `(.L_x_24) ;  /* 0xfffffffc00fc7947 */ /* 0x000fc0000383ffff */
[----:B------:R-:W-:-:S00]  /*1ec0*/  NOP ;  /* 0x0000000000007918 */ /* 0x000fc00000000000 */
        /* <DEDUP_REMOVED lines=11> */
.L_x_119:


//--------------------- .text._Z19InitialVelocityStepP8ParticleffPfS1_S1_ --------------------------
	.section	.text._Z19InitialVelocityStepP8ParticleffPfS1_S1_,"ax",@progbits
	.align	128
        .global         _Z19InitialVelocityStepP8ParticleffPfS1_S1_
        .type           _Z19InitialVelocityStepP8ParticleffPfS1_S1_,@function
        .size           _Z19InitialVelocityStepP8ParticleffPfS1_S1_,(.L_x_120 - _Z19InitialVelocityStepP8ParticleffPfS1_S1_)
        .other          _Z19InitialVelocityStepP8ParticleffPfS1_S1_,@"STO_CUDA_ENTRY STV_DEFAULT"
_Z19InitialVelocityStepP8ParticleffPfS1_S1_:
.text._Z19InitialVelocityStepP8ParticleffPfS1_S1_:
[----:B------:R-:W-:Y:S01]  /*0000*/  LDC R1, c[0x0][0x37c] ;  /* 0x0000df00ff017b82 */ /* 0x000fe20000000800 */
[----:B------:R-:W0:Y:S07]  /*0010*/  S2R R3, SR_CTAID.X ;  /* 0x0000000000037919 */ /* 0x000e2e0000002500 */
[----:B------:R-:W1:Y:S01]  /*0020*/  LDC.64 R10, c[0x0][0x380] ;  /* 0x0000e000ff0a7b82 */ /* 0x000e620000000a00 */
[----:B------:R-:W0:Y:S01]  /*0030*/  LDCU UR6, c[0x0][0x360] ;  /* 0x00006c00ff0677ac */ /* 0x000e220008000800 */
[----:B------:R-:W0:Y:S01]  /*0040*/  S2R R0, SR_TID.X ;  /* 0x0000000000007919 */ /* 0x000e220000002100 */
[----:B------:R-:W2:Y:S01]  /*0050*/  LDCU.64 UR4, c[0x0][0x358] ;  /* 0x00006b00ff0477ac */ /* 0x000ea20008000a00 */
[----:B0-----:R-:W-:-:S04]  /*0060*/  IMAD R3, R3, UR6, R0 ;  /* 0x0000000603037c24 */ /* 0x001fc8000f8e0200 */
[----:B-1----:R-:W-:-:S05]  /*0070*/  IMAD.WIDE R10, R3, 0x18, R10 ;  /* 0x00000018030a7825 */ /* 0x002fca00078e020a */
[----:B--2---:R-:W2:Y:S04]  /*0080*/  LDG.E R28, desc[UR4][R10.64] ;  /* 0x000000040a1c7981 */ /* 0x004ea8000c1e1900 */
[----:B------:R0:W5:Y:S04]  /*0090*/  LDG.E R20, desc[UR4][R10.64+0x4] ;  /* 0x000004040a147981 */ /* 0x000168000c1e1900 */
[----:B------:R0:W5:Y:S01]  /*00a0*/  LDG.E R26, desc[UR4][R10.64+0x8] ;  /* 0x000008040a1a7981 */ /* 0x000162000c1e1900 */
[----:B------:R-:W1:Y:S01]  /*00b0*/  MUFU.RCP64H R3, 6.249996658880263567e-06 ;  /* 0x3eda36e200037908 */ /* 0x000e620000001800 */
[----:B------:R-:W-:-:S02]  /*00c0*/  HFMA2 R2, -RZ, RZ, 0, 5.9604644775390625e-08 ;  /* 0x00000001ff027431 */ /* 0x000fc400000001ff */
[----:B------:R-:W-:Y:S01]  /*00d0*/  IMAD.MOV.U32 R6, RZ, RZ, -0x14e3bcd3 ;  /* 0xeb1c432dff067424 */ /* 0x000fe200078e00ff */
[----:B------:R-:W-:Y:S01]  /*00e0*/  BSSY.RECONVERGENT B0, `(.L_x_25) ;  /* 0x0000017000007945 */ /* 0x000fe20003800200 */
[----:B------:R-:W-:-:S06]  /*00f0*/  IMAD.MOV.U32 R7, RZ, RZ, 0x3eda36e2 ;  /* 0x3eda36e2ff077424 */ /* 0x000fcc00078e00ff */
[----:B-1----:R-:W-:-:S08]  /*0100*/  DFMA R4, R2, -R6, 1 ;  /* 0x3ff000000204742b */ /* 0x002fd00000000806 */
[----:B------:R-:W-:-:S08]  /*0110*/  DFMA R4, R4, R4, R4 ;  /* 0x000000040404722b */ /* 0x000fd00000000004 */
[----:B------:R-:W-:-:S08]  /*0120*/  DFMA R4, R2, R4, R2 ;  /* 0x000000040204722b */ /* 0x000fd00000000002 */
[----:B------:R-:W-:-:S08]  /*0130*/  DFMA R2, R4, -R6, 1 ;  /* 0x3ff000000402742b */ /* 0x000fd00000000806 */
[----:B------:R-:W-:Y:S01]  /*0140*/  DFMA R2, R4, R2, R4 ;  /* 0x000000020402722b */ /* 0x000fe20000000004 */
[----:B--2---:R-:W1:Y:S07]  /*0150*/  F2F.F64.F32 R28, R28 ;  /* 0x0000001c001c7310 */ /* 0x004e6e0000201800 */
[----:B-1----:R-:W-:Y:S01]  /*0160*/  DMUL R4, R28, R2 ;  /* 0x000000021c047228 */ /* 0x002fe20000000000 */
[----:B------:R-:W-:-:S07]  /*0170*/  FSETP.GEU.AND P1, PT, |R29|, 6.5827683646048100446e-37, PT ;  /* 0x036000001d00780b */ /* 0x000fce0003f2e200 */
[----:B------:R-:W-:-:S08]  /*0180*/  DFMA R6, R4, -R6, R28 ;  /* 0x800000060406722b */ /* 0x000fd0000000001c */
[----:B------:R-:W-:-:S10]  /*0190*/  DFMA R2, R2, R6, R4 ;  /* 0x000000060202722b */ /* 0x000fd40000000004 */
[----:B------:R-:W-:-:S05]  /*01a0*/  FFMA R0, RZ, 0.42619997262954711914, R3 ;  /* 0x3eda36e2ff007823 */ /* 0x000fca0000000003 */
[----:B------:R-:W-:-:S13]  /*01b0*/  FSETP.GT.AND P0, PT, |R0|, 1.469367938527859385e-39, PT ;  /* 0x001000000000780b */ /* 0x000fda0003f04200 */
[----:B0-----:R-:W-:Y:S05]  /*01c0*/  @P0 BRA P1, `(.L_x_26) ;  /* 0x0000000000200947 */ /* 0x001fea0000800000 */
[----:B------:R-:W-:Y:S01]  /*01d0*/  IMAD.MOV.U32 R16, RZ, RZ, R28 ;  /* 0x000000ffff107224 */ /* 0x000fe200078e001c */
[----:B------:R-:W-:Y:S01]  /*01e0*/  MOV R14, 0xeb1c432d ;  /* 0xeb1c432d000e7802 */ /* 0x000fe20000000f00 */
[----:B------:R-:W-:Y:S01]  /*01f0*/  IMAD.MOV.U32 R17, RZ, RZ, R29 ;  /* 0x000000ffff117224 */ /* 0x000fe200078e001d */
[----:B------:R-:W-:Y:S01]  /*0200*/  MOV R0, 0x230 ;  /* 0x0000023000007802 */ /* 0x000fe20000000f00 */
[----:B------:R-:W-:-:S07]  /*0210*/  IMAD.MOV.U32 R15, RZ, RZ, 0x3eda36e2 ;  /* 0x3eda36e2ff0f7424 */ /* 0x000fce00078e00ff */
[----:B-----5:R-:W-:Y:S05]  /*0220*/  CALL.REL.NOINC `($__internal_1_$__cuda_sm20_div_rn_f64_full) ;  /* 0x0000000c00fc7944 */ /* 0x020fea0003c00000 */
[----:B------:R-:W-:Y:S01]  /*0230*/  IMAD.MOV.U32 R2, RZ, RZ, R8 ;  /* 0x000000ffff027224 */ /* 0x000fe200078e0008 */
[----:B------:R-:W-:-:S07]  /*0240*/  MOV R3, R9 ;  /* 0x0000000900037202 */ /* 0x000fce0000000f00 */
.L_x_26:
[----:B------:R-:W-:Y:S05]  /*0250*/  BSYNC.RECONVERGENT B0 ;  /* 0x0000000000007941 */ /* 0x000fea0003800200 */
.L_x_25:
        /* <DEDUP_REMOVED lines=9> */
[----:B------:R-:W-:Y:S01]  /*02f0*/  DFMA R12, R12, R12, R12 ;  /* 0x0000000c0c0c722b */ /* 0x000fe2000000000c */
[----:B------:R-:W0:Y:S07]  /*0300*/  F2F.F32.F64 R16, R28 ;  /* 0x0000001c00107310 */ /* 0x000e2e0000301000 */
        /* <DEDUP_REMOVED lines=14> */
[----:B-----5:R-:W-:Y:S05]  /*03f0*/  CALL.REL.NOINC `($__internal_1_$__cuda_sm20_div_rn_f64_full) ;  /* 0x0000000c00887944 */ /* 0x020fea0003c00000 */
[----:B------:R-:W-:Y:S01]  /*0400*/  MOV R6, R8 ;  /* 0x0000000800067202 */ /* 0x000fe20000000f00 */
[----:B------:R-:W-:-:S07]  /*0410*/  IMAD.MOV.U32 R7, RZ, RZ, R9 ;  /* 0x000000ffff077224 */ /* 0x000fce00078e0009 */
.L_x_28:
[----:B------:R-:W-:Y:S05]  /*0420*/  BSYNC.RECONVERGENT B0 ;  /* 0x0000000000007941 */ /* 0x000fea0003800200 */
.L_x_27:
[----:B------:R-:W0:Y:S01]  /*0430*/  MUFU.RCP64H R5, 6.249996658880263567e-06 ;  /* 0x3eda36e200057908 */ /* 0x000e220000001800 */
[----:B------:R-:W-:Y:S02]  /*0440*/  HFMA2 R12, -RZ, RZ, -3640, 3.587890625 ;  /* 0xeb1c432dff0c7431 */ /* 0x000fe400000001ff */
[----:B------:R-:W-:Y:S01]  /*0450*/  IMAD.MOV.U32 R13, RZ, RZ, 0x3eda36e2 ;  /* 0x3eda36e2ff0d7424 */ /* 0x000fe200078e00ff */
[----:B------:R-:W-:Y:S01]  /*0460*/  MOV R4, 0x1 ;  /* 0x0000000100047802 */ /* 0x000fe20000000f00 */
[----:B------:R-:W-:Y:S03]  /*0470*/  BSSY.RECONVERGENT B0, `(.L_x_29) ;  /* 0x0000016000007945 */ /* 0x000fe60003800200 */
[----:B-----5:R-:W1:Y:S08]  /*0480*/  F2F.F64.F32 R20, R20 ;  /* 0x0000001400147310 */ /* 0x020e700000201800 */
[----:B------:R-:W2:Y:S01]  /*0490*/  F2F.F32.F64 R3, R6 ;  /* 0x0000000600037310 */ /* 0x000ea20000301000 */
[----:B0-----:R-:W-:Y:S01]  /*04a0*/  DFMA R8, R4, -R12, 1 ;  /* 0x3ff000000408742b */ /* 0x001fe2000000080c */
[----:B-1----:R-:W-:-:S07]  /*04b0*/  FSETP.GEU.AND P1, PT, |R21|, 6.5827683646048100446e-37, PT ;  /* 0x036000001500780b */ /* 0x002fce0003f2e200 */
[----:B------:R-:W-:-:S08]  /*04c0*/  DFMA R8, R8, R8, R8 ;  /* 0x000000080808722b */ /* 0x000fd00000000008 */
[----:B------:R-:W-:-:S08]  /*04d0*/  DFMA R8, R4, R8, R4 ;  /* 0x000000080408722b */ /* 0x000fd00000000004 */
[----:B------:R-:W-:-:S08]  /*04e0*/  DFMA R4, R8, -R12, 1 ;  /* 0x3ff000000804742b */ /* 0x000fd0000000080c */
[----:B------:R-:W-:-:S08]  /*04f0*/  DFMA R14, R8, R4, R8 ;  /* 0x00000004080e722b */ /* 0x000fd00000000008 */
[----:B------:R-:W-:-:S08]  /*0500*/  DMUL R8, R14, R20 ;  /* 0x000000140e087228 */ /* 0x000fd00000000000 */
[----:B------:R-:W-:-:S08]  /*0510*/  DFMA R4, R8, -R12, R20 ;  /* 0x8000000c0804722b */ /* 0x000fd00000000014 */
[----:B------:R-:W-:Y:S01]  /*0520*/  DFMA R8, R14, R4, R8 ;  /* 0x000000040e08722b */ /* 0x000fe20000000008 */
[----:B--2---:R-:W-:-:S09]  /*0530*/  FADD R4, -R3, 1 ;  /* 0x3f80000003047421 */ /* 0x004fd20000000100 */
        /* <DEDUP_REMOVED lines=8> */
[----:B------:R-:W-:Y:S05]  /*05c0*/  CALL.REL.NOINC `($__internal_1_$__cuda_sm20_div_rn_f64_full) ;  /* 0x0000000c00147944 */ /* 0x000fea0003c00000 */
.L_x_30:
[----:B------:R-:W-:Y:S05]  /*05d0*/  BSYNC.RECONVERGENT B0 ;  /* 0x0000000000007941 */ /* 0x000fea0003800200 */
.L_x_29:
        /* <DEDUP_REMOVED lines=25> */
[----:B------:R-:W-:Y:S05]  /*0770*/  CALL.REL.NOINC `($__internal_1_$__cuda_sm20_div_rn_f64_full) ;  /* 0x0000000800a87944 */ /* 0x000fea0003c00000 */
[----:B------:R-:W-:Y:S01]  /*0780*/  MOV R6, R8 ;  /* 0x0000000800067202 */ /* 0x000fe20000000f00 */
[----:B------:R-:W-:-:S07]  /*0790*/  IMAD.MOV.U32 R7, RZ, RZ, R9 ;  /* 0x000000ffff077224 */ /* 0x000fce00078e0009 */
.L_x_32:
[----:B------:R-:W-:Y:S05]  /*07a0*/  BSYNC.RECONVERGENT B0 ;  /* 0x0000000000007941 */ /* 0x000fea0003800200 */
.L_x_31:
[----:B------:R-:W0:Y:S01]  /*07b0*/  MUFU.RCP64H R13, 6.249996658880263567e-06 ;  /* 0x3eda36e2000d7908 */ /* 0x000e220000001800 */
[----:B------:R-:W-:Y:S02]  /*07c0*/  HFMA2 R8, -RZ, RZ, -3640, 3.587890625 ;  /* 0xeb1c432dff087431 */ /* 0x000fe400000001ff */
[----:B------:R-:W-:Y:S01]  /*07d0*/  IMAD.MOV.U32 R9, RZ, RZ, 0x3eda36e2 ;  /* 0x3eda36e2ff097424 */ /* 0x000fe200078e00ff */
[----:B------:R-:W-:Y:S01]  /*07e0*/  MOV R12, 0x1 ;  /* 0x00000001000c7802 */ /* 0x000fe20000000f00 */
[----:B------:R-:W-:Y:S03]  /*07f0*/  BSSY.RECONVERGENT B0, `(.L_x_33) ;  /* 0x0000016000007945 */ /* 0x000fe60003800200 */
[----:B------:R-:W1:Y:S08]  /*0800*/  F2F.F64.F32 R20, R26 ;  /* 0x0000001a00147310 */ /* 0x000e700000201800 */
[----:B------:R-:W2:Y:S01]  /*0810*/  F2F.F32.F64 R23, R6 ;  /* 0x0000000600177310 */ /* 0x000ea20000301000 */
[----:B0-----:R-:W-:Y:S01]  /*0820*/  DFMA R14, R12, -R8, 1 ;  /* 0x3ff000000c0e742b */ /* 0x001fe20000000808 */
[----:B-1----:R-:W-:-:S07]  /*0830*/  FSETP.GEU.AND P1, PT, |R21|, 6.5827683646048100446e-37, PT ;  /* 0x036000001500780b */ /* 0x002fce0003f2e200 */
[----:B------:R-:W-:Y:S01]  /*0840*/  DFMA R14, R14, R14, R14 ;  /* 0x0000000e0e0e722b */ /* 0x000fe2000000000e */
[----:B--2---:R-:W-:-:S07]  /*0850*/  FADD R24, -R23, 1 ;  /* 0x3f80000017187421 */ /* 0x004fce0000000100 */
[----:B------:R-:W-:-:S08]  /*0860*/  DFMA R14, R12, R14, R12 ;  /* 0x0000000e0c0e722b */ /* 0x000fd0000000000c */
[----:B------:R-:W-:-:S08]  /*0870*/  DFMA R12, R14, -R8, 1 ;  /* 0x3ff000000e0c742b */ /* 0x000fd00000000808 */
[----:B------:R-:W-:-:S08]  /*0880*/  DFMA R14, R14, R12, R14 ;  /* 0x0000000c0e0e722b */ /* 0x000fd0000000000e */
        /* <DEDUP_REMOVED lines=12> */
.L_x_34:
[----:B------:R-:W-:Y:S05]  /*0950*/  BSYNC.RECONVERGENT B0 ;  /* 0x0000000000007941 */ /* 0x000fea0003800200 */
.L_x_33:
        /* <DEDUP_REMOVED lines=28> */
.L_x_36:
[----:B------:R-:W-:Y:S05]  /*0b20*/  BSYNC.RECONVERGENT B0 ;  /* 0x0000000000007941 */ /* 0x000fea0003800200 */
.L_x_35:
        /* <DEDUP_REMOVED lines=14> */
[----:B------:R-:W-:Y:S02]  /*0c10*/  IMAD.WIDE R18, R17, 0x4, R18 ;  /* 0x0000000411127825 */ /* 0x000fe400078e0212 */
[----:B------:R-:W4:Y:S04]  /*0c20*/  LDG.E R9, desc[UR4][R8.64] ;  /* 0x0000000408097981 */ /* 0x000f28000c1e1900 */
[----:B------:R0:W5:Y:S01]  /*0c30*/  LDG.E R16, desc[UR4][R18.64] ;  /* 0x0000000412107981 */ /* 0x000162000c1e1900 */
[----:B--2---:R-:W-:-:S04]  /*0c40*/  IMAD.WIDE R26, R21, 0x4, R14 ;  /* 0x00000004151a7825 */ /* 0x004fc800078e020e */
[----:B------:R-:W-:Y:S01]  /*0c50*/  IMAD.WIDE R28, R17, 0x4, R14 ;  /* 0x00000004111c7825 */ /* 0x000fe200078e020e */
[----:B------:R-:W2:Y:S03]  /*0c60*/  LDG.E R5, desc[UR4][R26.64] ;  /* 0x000000041a057981 */ /* 0x000ea6000c1e1900 */
[--C-:B---3--:R-:W-:Y:S01]  /*0c70*/  IMAD.WIDE R20, R21, 0x4, R12.reuse ;  /* 0x0000000415147825 */ /* 0x108fe200078e020c */
[----:B------:R-:W3:Y:S03]  /*0c80*/  LDG.E R22, desc[UR4][R28.64] ;  /* 0x000000041c167981 */ /* 0x000ee6000c1e1900 */
[----:B------:R-:W-:Y:S01]  /*0c90*/  IMAD.WIDE R32, R17, 0x4, R12 ;  /* 0x0000000411207825 */ /* 0x000fe200078e020c */
[----:B------:R0:W3:Y:S04]  /*0ca0*/  LDG.E R31, desc[UR4][R20.64] ;  /* 0x00000004141f7981 */ /* 0x0000e8000c1e1900 */
[----:B------:R5:W3:Y:S01]  /*0cb0*/  LDG.E R2, desc[UR4][R32.64] ;  /* 0x0000000420027981 */ /* 0x000ae2000c1e1900 */
[----:B-1----:R-:W1:Y:S01]  /*0cc0*/  F2F.F64.F32 R14, UR7 ;  /* 0x00000007000e7d10 */ /* 0x002e620008201800 */
[----:B0-----:R-:W-:Y:S01]  /*0cd0*/  IMAD.MOV.U32 R18, RZ, RZ, 0x1 ;  /* 0x00000001ff127424 */ /* 0x001fe200078e00ff */
[----:B------:R-:W-:-:S06]  /*0ce0*/  UMOV UR7, 0x3d95fd7f ;  /* 0x3d95fd7f00077882 */ /* 0x000fcc0000000000 */
[----:B------:R-:W0:Y:S08]  /*0cf0*/  F2F.F32.F64 R8, R6 ;  /* 0x0000000600087310 */ /* 0x000e300000301000 */
[----:B-1----:R-:W1:Y:S01]  /*0d00*/  MUFU.RCP64H R19, R15 ;  /* 0x0000000f00137308 */ /* 0x002e620000001800 */
[----:B0-----:R-:W-:Y:S01]  /*0d10*/  FADD R0, -R8, 1 ;  /* 0x3f80000008007421 */ /* 0x001fe20000000100 */
[----:B-1----:R-:W-:-:S08]  /*0d20*/  DFMA R12, -R14, R18, 1 ;  /* 0x3ff000000e0c742b */ /* 0x002fd00000000112 */
[----:B------:R-:W-:-:S08]  /*0d30*/  DFMA R12, R12, R12, R12 ;  /* 0x0000000c0c0c722b */ /* 0x000fd0000000000c */
[----:B------:R-:W-:-:S08]  /*0d40*/  DFMA R18, R18, R12, R18 ;  /* 0x0000000c1212722b */ /* 0x000fd00000000012 */
[----:B------:R-:W-:Y:S01]  /*0d50*/  DFMA R20, -R14, R18, 1 ;  /* 0x3ff000000e14742b */ /* 0x000fe20000000112 */
[----:B----4-:R-:W-:-:S04]  /*0d60*/  FMUL R9, R4, R9 ;  /* 0x0000000904097220 */ /* 0x010fc80000400000 */
[-C--:B------:R-:W-:Y:S01]  /*0d70*/  FMUL R29, R24, R9.reuse ;  /* 0x00000009181d7220 */ /* 0x080fe20000400000 */
[----:B-----5:R-:W-:Y:S01]  /*0d80*/  FMUL R33, R3, R16 ;  /* 0x0000001003217220 */ /* 0x020fe20000400000 */
[C---:B------:R-:W-:Y:S02]  /*0d90*/  FMUL R9, R23.reuse, R9 ;  /* 0x0000000917097220 */ /* 0x040fe40000400000 */
[----:B------:R-:W-:Y:S01]  /*0da0*/  FFMA R17, R0, R29, RZ ;  /* 0x0000001d00117223 */ /* 0x000fe200000000ff */
[----:B------:R-:W-:Y:S01]  /*0db0*/  FMUL R13, R24, R33 ;  /* 0x00000021180d7220 */ /* 0x000fe20000400000 */
[----:B--2---:R-:W-:Y:S01]  /*0dc0*/  FMUL R12, R4, R5 ;  /* 0x00000005040c7220 */ /* 0x004fe20000400000 */
[----:B------:R-:W-:Y:S02]  /*0dd0*/  FMUL R33, R23, R33 ;  /* 0x0000002117217220 */ /* 0x000fe40000400000 */
[----:B------:R-:W-:Y:S01]  /*0de0*/  FFMA R6, R0, R13, R17 ;  /* 0x0000000d00067223 */ /* 0x000fe20000000011 */
[----:B------:R-:W-:Y:S01]  /*0df0*/  FMUL R25, R24, R12 ;  /* 0x0000000c18197220 */ /* 0x000fe20000400000 */
[----:B------:R-:W0:Y:S01]  /*0e00*/  F2F.F64.F32 R16, UR6 ;  /* 0x0000000600107d10 */ /* 0x000e220008201800 */
[C---:B---3--:R-:W-:Y:S01]  /*0e10*/  FMUL R27, R3.reuse, R22 ;  /* 0x00000016031b7220 */ /* 0x048fe20000400000 */
[----:B------:R-:W-:Y:S01]  /*0e20*/  FFMA R5, R0, R9, R6 ;  /* 0x0000000900057223 */ /* 0x000fe20000000006 */
[----:B------:R-:W-:Y:S01]  /*0e30*/  DFMA R6, R18, R20, R18 ;  /* 0x000000141206722b */ /* 0x000fe20000000012 */
[----:B------:R-:W-:Y:S01]  /*0e40*/  FMUL R31, R4, R31 ;  /* 0x0000001f041f7220 */ /* 0x000fe20000400000 */
[----:B------:R-:W-:Y:S01]  /*0e50*/  FMUL R19, R24, R27 ;  /* 0x0000001b18137220 */ /* 0x000fe20000400000 */
[----:B------:R-:W-:Y:S01]  /*0e60*/  FFMA R5, R8, R29, R5 ;  /* 0x0000001d08057223 */ /* 0x000fe20000000005 */
[C---:B------:R-:W-:Y:S01]  /*0e70*/  FFMA R29, R0.reuse, R25, RZ ;  /* 0x00000019001d7223 */ /* 0x040fe200000000ff */
[----:B------:R-:W-:Y:S01]  /*0e80*/  FMUL R2, R3, R2 ;  /* 0x0000000203027220 */ /* 0x000fe20000400000 */
[C---:B------:R-:W-:Y:S01]  /*0e90*/  FMUL R21, R23.reuse, R12 ;  /* 0x0000000c17157220 */ /* 0x040fe20000400000 */
[----:B------:R-:W-:Y:S01]  /*0ea0*/  UMOV UR6, 0xe1796495 ;  /* 0xe179649500067882 */ /* 0x000fe20000000000 */
[----:B------:R-:W-:Y:S01]  /*0eb0*/  FFMA R29, R0, R19, R29 ;  /* 0x00000013001d7223 */ /* 0x000fe2000000001d */
[-C--:B------:R-:W-:Y:S01]  /*0ec0*/  FMUL R3, R24, R31.reuse ;  /* 0x0000001f18037220 */ /* 0x080fe20000400000 */
[C---:B------:R-:W-:Y:S01]  /*0ed0*/  FMUL R31, R23.reuse, R31 ;  /* 0x0000001f171f7220 */ /* 0x040fe20000400000 */
[C---:B------:R-:W-:Y:S01]  /*0ee0*/  FMUL R27, R23.reuse, R27 ;  /* 0x0000001b171b7220 */ /* 0x040fe20000400000 */
[----:B0-----:R-:W-:Y:S01]  /*0ef0*/  DMUL R16, R16, UR6 ;  /* 0x0000000610107c28 */ /* 0x001fe20008000000 */
[----:B------:R-:W-:Y:S01]  /*0f00*/  FFMA R35, R0, R21, R29 ;  /* 0x0000001500237223 */ /* 0x000fe2000000001d */
[-C--:B------:R-:W-:Y:S01]  /*0f10*/  FMUL R29, R24, R2.reuse ;  /* 0x00000002181d7220 */ /* 0x080fe20000400000 */
[----:B------:R-:W-:Y:S01]  /*0f20*/  FFMA R12, R0, R3, RZ ;  /* 0x00000003000c7223 */ /* 0x000fe200000000ff */
[----:B------:R-:W-:Y:S01]  /*0f30*/  FMUL R23, R23, R2 ;  /* 0x0000000217177220 */ /* 0x000fe20000400000 */
[----:B------:R-:W-:Y:S01]  /*0f40*/  FFMA R4, R8, R25, R35 ;  /* 0x0000001908047223 */ /* 0x000fe20000000023 */
[C---:B------:R-:W-:Y:S01]  /*0f50*/  FFMA R5, R0.reuse, R33, R5 ;  /* 0x0000002100057223 */ /* 0x040fe20000000005 */
[C---:B------:R-:W-:Y:S01]  /*0f60*/  FFMA R12, R0.reuse, R29, R12 ;  /* 0x0000001d000c7223 */ /* 0x040fe2000000000c */
[----:B------:R-:W-:Y:S01]  /*0f70*/  DMUL R24, R16, R6 ;  /* 0x0000000610187228 */ /* 0x000fe20000000000 */
[C---:B------:R-:W-:Y:S01]  /*0f80*/  FFMA R4, R0.reuse, R27, R4 ;  /* 0x0000001b00047223 */ /* 0x040fe20000000004 */
[----:B------:R-:W-:Y:S01]  /*0f90*/  FSETP.GEU.AND P1, PT, |R17|, 6.5827683646048100446e-37, PT ;  /* 0x036000001100780b */ /* 0x000fe20003f2e200 */
[----:B------:R-:W-:-:S02]  /*0fa0*/  FFMA R35, R0, R31, R12 ;  /* 0x0000001f00237223 */ /* 0x000fc4000000000c */
[C---:B------:R-:W-:Y:S02]  /*0fb0*/  FFMA R4, R8.reuse, R19, R4 ;  /* 0x0000001308047223 */ /* 0x040fe40000000004 */
[C---:B------:R-:W-:Y:S01]  /*0fc0*/  FFMA R12, R8.reuse, R3, R35 ;  /* 0x00000003080c7223 */ /* 0x040fe20000000023 */
[----:B------:R-:W-:Y:S01]  /*0fd0*/  DFMA R2, -R14, R24, R16 ;  /* 0x000000180e02722b */ /* 0x000fe20000000110 */
[----:B------:R-:W-:Y:S02]  /*0fe0*/  FFMA R4, R8, R21, R4 ;  /* 0x0000001508047223 */ /* 0x000fe40000000004 */
[----:B------:R-:W-:Y:S01]  /*0ff0*/  FFMA R12, R0, R23, R12 ;  /* 0x00000017000c7223 */ /* 0x000fe2000000000c */
[----:B------:R-:W-:-:S03]  /*1000*/  FFMA R0, R8, R13, R5 ;  /* 0x0000000d08007223 */ /* 0x000fc60000000005 */
[C---:B------:R-:W-:Y:S01]  /*1010*/  FFMA R12, R8.reuse, R29, R12 ;  /* 0x0000001d080c7223 */ /* 0x040fe2000000000c */
[----:B------:R-:W-:Y:S01]  /*1020*/  DFMA R6, R6, R2, R24 ;  /* 0x000000020606722b */ /* 0x000fe20000000018 */
[C---:B------:R-:W-:Y:S01]  /*1030*/  FFMA R0, R8.reuse, R9, R0 ;  /* 0x0000000908007223 */ /* 0x040fe20000000000 */
[C---:B------:R-:W-:Y:S01]  /*1040*/  FFMA R3, R8.reuse, R27, R4 ;  /* 0x0000001b08037223 */ /* 0x040fe20000000004 */
[----:B------:R-:W-:-:S04]  /*1050*/  FFMA R12, R8, R31, R12 ;  /* 0x0000001f080c7223 */ /* 0x000fc8000000000c */
[----:B------:R-:W-:-:S03]  /*1060*/  FFMA R4, R8, R23, R12 ;  /* 0x0000001708047223 */ /* 0x000fc6000000000c */
[----:B------:R-:W-:-:S05]  /*1070*/  FFMA R2, RZ, R15, R7 ;  /* 0x0000000fff027223 */ /* 0x000fca0000000007 */
[----:B------:R-:W-:Y:S01]  /*1080*/  FSETP.GT.AND P0, PT, |R2|, 1.469367938527859385e-39, PT ;  /* 0x001000000200780b */ /* 0x000fe20003f04200 */
[----:B------:R-:W-:-:S12]  /*1090*/  FFMA R2, R8, R33, R0 ;  /* 0x0000002108027223 */ /* 0x000fd80000000000 */
[----:B------:R-:W-:Y:S05]  /*10a0*/  @P0 BRA P1, `(.L_x_37) ;  /* 0x0000000000100947 */ /* 0x000fea0000800000 */
[----:B------:R-:W-:-:S07]  /*10b0*/  MOV R0, 0x10d0 ;  /* 0x000010d000007802 */ /* 0x000fce0000000f00 */
[----:B------:R-:W-:Y:S05]  /*10c0*/  CALL.REL.NOINC `($__internal_1_$__cuda_sm20_div_rn_f64_full) ;  /* 0x0000000000547944 */ /* 0x000fea0003c00000 */
[----:B------:R-:W-:Y:S01]  /*10d0*/  MOV R6, R8 ;  /* 0x0000000800067202 */ /* 0x000fe20000000f00 */
[----:B------:R-:W-:-:S07]  /*10e0*/  IMAD.MOV.U32 R7, RZ, RZ, R9 ;  /* 0x000000ffff077224 */ /* 0x000fce00078e0009 */
.L_x_37:
[----:B------:R-:W2:Y:S04]  /*10f0*/  LDG.E R12, desc[UR4][R10.64+0xc] ;  /* 0x00000c040a0c7981 */ /* 0x000ea8000c1e1900 */
[----:B------:R-:W3:Y:S04]  /*1100*/  LDG.E R16, desc[UR4][R10.64+0x10] ;  /* 0x000010040a107981 */ /* 0x000ee8000c1e1900 */
[----:B------:R-:W4:Y:S01]  /*1110*/  LDG.E R0, desc[UR4][R10.64+0x14] ;  /* 0x000014040a007981 */ /* 0x000f22000c1e1900 */
[----:B------:R-:W-:Y:S08]  /*1120*/  F2F.F64.F32 R8, R2 ;  /* 0x0000000200087310 */ /* 0x000ff00000201800 */
[----:B------:R-:W-:Y:S08]  /*1130*/  F2F.F64.F32 R14, R3 ;  /* 0x00000003000e7310 */ /* 0x000ff00000201800 */
[----:B------:R-:W-:Y:S08]  /*1140*/  F2F.F64.F32 R4, R4 ;  /* 0x0000000400047310 */ /* 0x000ff00000201800 */
[----:B--2---:R-:W0:Y:S08]  /*1150*/  F2F.F64.F32 R12, R12 ;  /* 0x0000000c000c7310 */ /* 0x004e300000201800 */
[----:B---3--:R-:W1:Y:S01]  /*1160*/  F2F.F64.F32 R16, R16 ;  /* 0x0000001000107310 */ /* 0x008e620000201800 */
[----:B0-----:R-:W-:-:S07]  /*1170*/  DFMA R8, R8, -R6, R12 ;  /* 0x800000060808722b */ /* 0x001fce000000000c */
[----:B----4-:R-:W0:Y:S01]  /*1180*/  F2F.F64.F32 R18, R0 ;  /* 0x0000000000127310 */ /* 0x010e220000201800 */
[----:B-1----:R-:W-:-:S07]  /*1190*/  DFMA R14, R14, -R6, R16 ;  /* 0x800000060e0e722b */ /* 0x002fce0000000010 */
[----:B------:R-:W1:Y:S01]  /*11a0*/  F2F.F32.F64 R9, R8 ;  /* 0x0000000800097310 */ /* 0x000e620000301000 */
[----:B0-----:R-:W-:-:S07]  /*11b0*/  DFMA R18, R4, -R6, R18 ;  /* 0x800000060412722b */ /* 0x001fce0000000012 */
[----:B------:R-:W0:Y:S01]  /*11c0*/  F2F.F32.F64 R15, R14 ;  /* 0x0000000e000f7310 */ /* 0x000e220000301000 */
[----:B-1----:R-:W-:Y:S07]  /*11d0*/  STG.E desc[UR4][R10.64+0xc], R9 ;  /* 0x00000c090a007986 */ /* 0x002fee000c101904 */
[----:B------:R-:W1:Y:S01]  /*11e0*/  F2F.F32.F64 R19, R18 ;  /* 0x0000001200137310 */ /* 0x000e620000301000 */
[----:B0-----:R-:W-:Y:S04]  /*11f0*/  STG.E desc[UR4][R10.64+0x10], R15 ;  /* 0x0000100f0a007986 */ /* 0x001fe8000c101904 */
[----:B-1----:R-:W-:Y:S01]  /*1200*/  STG.E desc[UR4][R10.64+0x14], R19 ;  /* 0x000014130a007986 */ /* 0x002fe2000c101904 */
[----:B------:R-:W-:Y:S05]  /*1210*/  EXIT ;  /* 0x000000000000794d */ /* 0x000fea0003800000 */
        .weak           $__internal_1_$__cuda_sm20_div_rn_f64_full
        .type           $__internal_1_$__cuda_sm20_div_rn_f64_full,@function
        .size           $__internal_1_$__cuda_sm20_div_rn_f64_full,(.L_x_120 - $__internal_1_$__cuda_sm20_div_rn_f64_full)
$__internal_1_$__cuda_sm20_div_rn_f64_full:
[C---:B------:R-:W-:Y:S01]  /*1220*/  FSETP.GEU.AND P0, PT, |R15|.reuse, 1.469367938527859385e-39, PT ;  /* 0x001000000f00780b */ /* 0x040fe20003f0e200 */
[----:B------:R-:W-:Y:S01]  /*1230*/  IMAD.MOV.U32 R8, RZ, RZ, 0x1 ;  /* 0x00000001ff087424 */ /* 0x000fe200078e00ff */
[----:B------:R-:W-:Y:S01]  /*1240*/  LOP3.LUT R12, R15, 0x800fffff, RZ, 0xc0, !PT ;  /* 0x800fffff0f0c7812 */ /* 0x000fe200078ec0ff */
[----:B------:R-:W-:Y:S01]  /*1250*/  BSSY.RECONVERGENT B1, `(.L_x_38) ;  /* 0x0000054000017945 */ /* 0x000fe20003800200 */
[C---:B------:R-:W-:Y:S02]  /*1260*/  FSETP.GEU.AND P2, PT, |R17|.reuse, 1.469367938527859385e-39, PT ;  /* 0x001000001100780b */ /* 0x040fe40003f4e200 */
[----:B------:R-:W-:Y:S02]  /*1270*/  LOP3.LUT R13, R12, 0x3ff00000, RZ, 0xfc, !PT ;  /* 0x3ff000000c0d7812 */ /* 0x000fe400078efcff */
[----:B------:R-:W-:Y:S02]  /*1280*/  MOV R12, R14 ;  /* 0x0000000e000c7202 */ /* 0x000fe40000000f00 */
[----:B------:R-:W-:-:S02]  /*1290*/  LOP3.LUT R5, R17, 0x7ff00000, RZ, 0xc0, !PT ;  /* 0x7ff0000011057812 */ /* 0x000fc400078ec0ff */
[----:B------:R-:W-:Y:S01]  /*12a0*/  LOP3.LUT R22, R15, 0x7ff00000, RZ, 0xc0, !PT ;  /* 0x7ff000000f167812 */ /* 0x000fe200078ec0ff */
[----:B------:R-:W-:-:S03]  /*12b0*/  @!P0 DMUL R12, R14, 8.98846567431157953865e+307 ;  /* 0x7fe000000e0c8828 */ /* 0x000fc60000000000 */
[----:B------:R-:W-:Y:S02]  /*12c0*/  ISETP.GE.U32.AND P1, PT, R5, R22, PT ;  /* 0x000000160500720c */ /* 0x000fe40003f26070 */
[----:B------:R-:W-:Y:S01]  /*12d0*/  @!P2 LOP3.LUT R6, R15, 0x7ff00000, RZ, 0xc0, !PT ;  /* 0x7ff000000f06a812 */ /* 0x000fe200078ec0ff */
[----:B------:R-:W0:Y:S01]  /*12e0*/  MUFU.RCP64H R9, R13 ;  /* 0x0000000d00097308 */ /* 0x000e220000001800 */
[----:B------:R-:W-:Y:S02]  /*12f0*/  @!P2 MOV R30, RZ ;  /* 0x000000ff001ea202 */ /* 0x000fe40000000f00 */
[----:B------:R-:W-:Y:S02]  /*1300*/  @!P2 ISETP.GE.U32.AND P3, PT, R5, R6, PT ;  /* 0x000000060500a20c */ /* 0x000fe40003f66070 */
[----:B------:R-:W-:Y:S02]  /*1310*/  MOV R6, 0x1ca00000 ;  /* 0x1ca0000000067802 */ /* 0x000fe40000000f00 */
[----:B------:R-:W-:-:S02]  /*1320*/  @!P0 LOP3.LUT R22, R13, 0x7ff00000, RZ, 0xc0, !PT ;  /* 0x7ff000000d168812 */ /* 0x000fc400078ec0ff */
[----:B------:R-:W-:-:S04]  /*1330*/  @!P2 SEL R7, R6, 0x63400000, !P3 ;  /* 0x634000000607a807 */ /* 0x000fc80005800000 */
[----:B------:R-:W-:Y:S01]  /*1340*/  @!P2 LOP3.LUT R7, R7, 0x80000000, R17, 0xf8, !PT ;  /* 0x800000000707a812 */ /* 0x000fe200078ef811 */
[----:B0-----:R-:W-:-:S03]  /*1350*/  DFMA R18, R8, -R12, 1 ;  /* 0x3ff000000812742b */ /* 0x001fc6000000080c */
[----:B------:R-:W-:Y:S01]  /*1360*/  @!P2 LOP3.LUT R31, R7, 0x100000, RZ, 0xfc, !PT ;  /* 0x00100000071fa812 */ /* 0x000fe200078efcff */
[----:B------:R-:W-:-:S04]  /*1370*/  IMAD.MOV.U32 R7, RZ, RZ, R5 ;  /* 0x000000ffff077224 */ /* 0x000fc800078e0005 */
[----:B------:R-:W-:-:S08]  /*1380*/  DFMA R18, R18, R18, R18 ;  /* 0x000000121212722b */ /* 0x000fd00000000012 */
[----:B------:R-:W-:Y:S01]  /*1390*/  DFMA R18, R8, R18, R8 ;  /* 0x000000120812722b */ /* 0x000fe20000000008 */
[----:B------:R-:W-:Y:S01]  /*13a0*/  SEL R9, R6, 0x63400000, !P1 ;  /* 0x6340000006097807 */ /* 0x000fe20004800000 */
[----:B------:R-:W-:-:S03]  /*13b0*/  IMAD.MOV.U32 R8, RZ, RZ, R16 ;  /* 0x000000ffff087224 */ /* 0x000fc600078e0010 */
[----:B------:R-:W-:-:S03]  /*13c0*/  LOP3.LUT R9, R9, 0x800fffff, R17, 0xf8, !PT ;  /* 0x800fffff09097812 */ /* 0x000fc600078ef811 */
[----:B------:R-:W-:-:S03]  /*13d0*/  DFMA R32, R18, -R12, 1 ;  /* 0x3ff000001220742b */ /* 0x000fc6000000080c */
[----:B------:R-:W-:-:S05]  /*13e0*/  @!P2 DFMA R8, R8, 2, -R30 ;  /* 0x400000000808a82b */ /* 0x000fca000000081e */
[----:B------:R-:W-:-:S05]  /*13f0*/  DFMA R32, R18, R32, R18 ;  /* 0x000000201220722b */ /* 0x000fca0000000012 */
[----:B------:R-:W-:-:S03]  /*1400*/  @!P2 LOP3.LUT R7, R9, 0x7ff00000, RZ, 0xc0, !PT ;  /* 0x7ff000000907a812 */ /* 0x000fc600078ec0ff */
[----:B------:R-:W-:Y:S01]  /*1410*/  DMUL R30, R32, R8 ;  /* 0x00000008201e7228 */ /* 0x000fe20000000000 */
[----:B------:R-:W-:-:S04]  /*1420*/  IADD3 R25, PT, PT, R7, -0x1, RZ ;  /* 0xffffffff07197810 */ /* 0x000fc80007ffe0ff */
[----:B------:R-:W-:Y:S01]  /*1430*/  ISETP.GT.U32.AND P0, PT, R25, 0x7feffffe, PT ;  /* 0x7feffffe1900780c */ /* 0x000fe20003f04070 */
[----:B------:R-:W-:Y:S02]  /*1440*/  VIADD R25, R22, 0xffffffff ;  /* 0xffffffff16197836 */ /* 0x000fe40000000000 */
[----:B------:R-:W-:-:S03]  /*1450*/  DFMA R18, R30, -R12, R8 ;  /* 0x8000000c1e12722b */ /* 0x000fc60000000008 */
[----:B------:R-:W-:-:S05]  /*1460*/  ISETP.GT.U32.OR P0, PT, R25, 0x7feffffe, P0 ;  /* 0x7feffffe1900780c */ /* 0x000fca0000704470 */
[----:B------:R-:W-:-:S08]  /*1470*/  DFMA R18, R32, R18, R30 ;  /* 0x000000122012722b */ /* 0x000fd0000000001e */
        /* <DEDUP_REMOVED lines=20> */
[----:B------:R-:W-:Y:S01]  /*15c0*/  DMUL.RP R8, R18, R8 ;  /* 0x0000000812087228 */ /* 0x000fe20000008000 */
[----:B------:R-:W-:-:S04]  /*15d0*/  IADD3 R5, PT, PT, -R5, -0x43300000, RZ ;  /* 0xbcd0000005057810 */ /* 0x000fc80007ffe1ff */
[----:B------:R-:W-:-:S05]  /*15e0*/  DFMA R6, R30, -R6, R18 ;  /* 0x800000061e06722b */ /* 0x000fca0000000012 */
[----:B------:R-:W-:-:S05]  /*15f0*/  LOP3.LUT R15, R9, R15, RZ, 0x3c, !PT ;  /* 0x0000000f090f7212 */ /* 0x000fca00078e3cff */
[----:B------:R-:W-:-:S04]  /*1600*/  FSETP.NEU.AND P0, PT, |R7|, R5, PT ;  /* 0x000000050700720b */ /* 0x000fc80003f0d200 */
[----:B------:R-:W-:Y:S02]  /*1610*/  FSEL R30, R8, R30, !P0 ;  /* 0x0000001e081e7208 */ /* 0x000fe40004000000 */
[----:B------:R-:W-:Y:S01]  /*1620*/  FSEL R31, R15, R31, !P0 ;  /* 0x0000001f0f1f7208 */ /* 0x000fe20004000000 */
[----:B------:R-:W-:Y:S06]  /*1630*/  BRA `(.L_x_40) ;  /* 0x0000000000547947 */ /* 0x000fec0003800000 */
.L_x_39:
        /* <DEDUP_REMOVED lines=16> */
.L_x_42:
[----:B------:R-:W-:Y:S01]  /*1740*/  LOP3.LUT R31, R15, 0x80000, RZ, 0xfc, !PT ;  /* 0x000800000f1f7812 */ /* 0x000fe200078efcff */
[----:B------:R-:W-:Y:S01]  /*1750*/  IMAD.MOV.U32 R30, RZ, RZ, R14 ;  /* 0x000000ffff1e7224 */ /* 0x000fe200078e000e */
[----:B------:R-:W-:Y:S06]  /*1760*/  BRA `(.L_x_40) ;  /* 0x0000000000087947 */ /* 0x000fec0003800000 */
.L_x_41:
[----:B------:R-:W-:Y:S02]  /*1770*/  LOP3.LUT R31, R17, 0x80000, RZ, 0xfc, !PT ;  /* 0x00080000111f7812 */ /* 0x000fe400078efcff */
[----:B------:R-:W-:-:S07]  /*1780*/  MOV R30, R16 ;  /* 0x00000010001e7202 */ /* 0x000fce0000000f00 */
.L_x_40:
[----:B------:R-:W-:Y:S05]  /*1790*/  BSYNC.RECONVERGENT B1 ;  /* 0x0000000000017941 */ /* 0x000fea0003800200 */
.L_x_38:
[----:B------:R-:W-:Y:S02]  /*17a0*/  HFMA2 R7, -RZ, RZ, 0, 0 ;  /* 0x00000000ff077431 */ /* 0x000fe400000001ff */
[----:B------:R-:W-:Y:S01]  /*17b0*/  IMAD.MOV.U32 R6, RZ, RZ, R0 ;  /* 0x000000ffff067224 */ /* 0x000fe200078e0000 */
[----:B------:R-:W-:Y:S01]  /*17c0*/  MOV R9, R31 ;  /* 0x0000001f00097202 */ /* 0x000fe20000000f00 */
[----:B------:R-:W-:Y:S02]  /*17d0*/  IMAD.MOV.U32 R8, RZ, RZ, R30 ;  /* 0x000000ffff087224 */ /* 0x000fe400078e001e */
[----:B------:R-:W-:Y:S05]  /*17e0*/  RET.REL.NODEC R6 `(_Z19InitialVelocityStepP8ParticleffPfS1_S1_) ;  /* 0xffffffe806047950 */ /* 0x000fea0003c3ffff */
.L_x_43:
        /* <DEDUP_REMOVED lines=9> */
.L_x_120:


//--------------------- .text._Z18InitParticleArraysP8Particlefff --------------------------
	.section	.text._Z18InitParticleArraysP8Particlefff,"ax",@progbits
	.align	128
        .global         _Z18InitParticleArraysP8Particlefff
        .type           _Z18InitParticleArraysP8Particlefff,@function
        .size           _Z18InitParticleArraysP8Particlefff,(.L_x_121 - _Z18InitParticleArraysP8Particlefff)
        .other          _Z18InitParticleArraysP8Particlefff,@"STO_CUDA_ENTRY STV_DEFAULT"
_Z18InitParticleArraysP8Particlefff:
.text._Z18InitParticleArraysP8Particlefff:
[----:B------:R-:W-:Y:S01]  /*0000*/  LDC R1, c[0x0][0x37c] ;  /* 0x0000df00ff017b82 */ /* 0x000fe20000000800 */
[----:B------:R-:W0:Y:S01]  /*0010*/  S2R R6, SR_CTAID.X ;  /* 0x0000000000067919 */ /* 0x000e220000002500 */
[----:B------:R-:W0:Y:S01]  /*0020*/  LDCU UR4, c[0x0][0x360] ;  /* 0x00006c00ff0477ac */ /* 0x000e220008000800 */
[----:B------:R-:W0:Y:S02]  /*0030*/  S2R R3, SR_TID.X ;  /* 0x0000000000037919 */ /* 0x000e240000002100 */
[----:B0-----:R-:W-:-:S05]  /*0040*/  IMAD R6, R6, UR4, R3 ;  /* 0x0000000406067c24 */ /* 0x001fca000f8e0203 */
[----:B------:R-:W-:-:S13]  /*0050*/  ISETP.GT.AND P0, PT, R6, 0x3ffff, PT ;  /* 0x0003ffff0600780c */ /* 0x000fda0003f04270 */
[----:B------:R-:W-:Y:S05]  /*0060*/  @P0 EXIT ;  /* 0x000000000000094d */ /* 0x000fea0003800000 */
[----:B------:R-:W0:Y:S01]  /*0070*/  LDCU UR4, c[0x0][0x388] ;  /* 0x00007100ff0477ac */ /* 0x000e220008000800 */
[----:B------:R-:W-:Y:S01]  /*0080*/  SHF.R.S32.HI R3, RZ, 0x1f, R6 ;  /* 0x0000001fff037819 */ /* 0x000fe20000011406 */
[----:B------:R-:W1:Y:S01]  /*0090*/  MUFU.RCP64H R13, 9.9999946542084217072e-05 ;  /* 0x3f1a36e2000d7908 */ /* 0x000e620000001800 */
[----:B------:R-:W-:Y:S01]  /*00a0*/  IMAD.MOV.U32 R4, RZ, RZ, -0x14e3bcd3 ;  /* 0xeb1c432dff047424 */ /* 0x000fe200078e00ff */
[----:B------:R-:W-:Y:S01]  /*00b0*/  UMOV UR5, 0x3eba36e2 ;  /* 0x3eba36e200057882 */ /* 0x000fe20000000000 */
[CC--:B------:R-:W-:Y:S01]  /*00c0*/  LEA.HI R0, R3.reuse, R6.reuse, RZ, 0xc ;  /* 0x0000000603007211 */ /* 0x0c0fe200078f60ff */
[----:B------:R-:W-:Y:S01]  /*00d0*/  IMAD.MOV.U32 R5, RZ, RZ, 0x3f1a36e2 ;  /* 0x3f1a36e2ff057424 */ /* 0x000fe200078e00ff */
[----:B------:R-:W-:Y:S01]  /*00e0*/  LEA.HI R3, R3, R6, RZ, 0x6 ;  /* 0x0000000603037211 */ /* 0x000fe200078f30ff */
[----:B------:R-:W-:Y:S01]  /*00f0*/  IMAD.MOV.U32 R12, RZ, RZ, 0x1 ;  /* 0x00000001ff0c7424 */ /* 0x000fe200078e00ff */
[----:B------:R-:W-:Y:S01]  /*0100*/  SHF.R.S32.HI R0, RZ, 0xc, R0 ;  /* 0x0000000cff007819 */ /* 0x000fe20000011400 */
[----:B------:R-:W-:Y:S01]  /*0110*/  UMOV UR6, 0xeb1c432d ;  /* 0xeb1c432d00067882 */ /* 0x000fe20000000000 */
[----:B------:R-:W-:Y:S02]  /*0120*/  BSSY.RECONVERGENT B0, `(.L_x_44) ;  /* 0x0000023000007945 */ /* 0x000fe40003800200 */
[----:B------:R2:W-:Y:S01]  /*0130*/  I2F.F64 R8, R0 ;  /* 0x0000000000087312 */ /* 0x0005e20000201c00 */
[----:B-1----:R-:W-:-:S07]  /*0140*/  DFMA R14, R12, -R4, 1 ;  /* 0x3ff000000c0e742b */ /* 0x002fce0000000804 */
[----:B0-----:R-:W0:Y:S01]  /*0150*/  F2F.F64.F32 R10, UR4 ;  /* 0x00000004000a7d10 */ /* 0x001e220008201800 */
[----:B------:R-:W-:Y:S01]  /*0160*/  UMOV UR4, 0xeb1c432d ;  /* 0xeb1c432d00047882 */ /* 0x000fe20000000000 */
[----:B--2---:R-:W-:Y:S01]  /*0170*/  SHF.R.S32.HI R0, RZ, 0x6, R3 ;  /* 0x00000006ff007819 */ /* 0x004fe20000011403 */
[----:B------:R-:W-:-:S03]  /*0180*/  DFMA R14, R14, R14, R14 ;  /* 0x0000000e0e0e722b */ /* 0x000fc6000000000e */
[----:B------:R-:W-:-:S05]  /*0190*/  LEA.HI R2, R0, R0, RZ, 0x6 ;  /* 0x0000000000027211 */ /* 0x000fca00078f30ff */
[----:B------:R-:W-:Y:S02]  /*01a0*/  DFMA R14, R12, R14, R12 ;  /* 0x0000000e0c0e722b */ /* 0x000fe4000000000c */
[----:B0-----:R-:W-:Y:S01]  /*01b0*/  DFMA R8, R8, UR4, R10 ;  /* 0x0000000408087c2b */ /* 0x001fe2000800000a */
[----:B------:R-:W0:Y:S05]  /*01c0*/  LDCU.64 UR4, c[0x0][0x358] ;  /* 0x00006b00ff0477ac */ /* 0x000e2a0008000a00 */
[----:B------:R-:W-:-:S04]  /*01d0*/  DFMA R10, R14, -R4, 1 ;  /* 0x3ff000000e0a742b */ /* 0x000fc80000000804 */
[----:B------:R-:W1:Y:S04]  /*01e0*/  F2F.F32.F64 R8, R8 ;  /* 0x0000000800087310 */ /* 0x000e680000301000 */
[----:B------:R-:W-:Y:S02]  /*01f0*/  DFMA R14, R14, R10, R14 ;  /* 0x0000000a0e0e722b */ /* 0x000fe4000000000e */
[----:B------:R-:W2:Y:S02]  /*0200*/  LDC.64 R10, c[0x0][0x380] ;  /* 0x0000e000ff0a7b82 */ /* 0x000ea40000000a00 */
[----:B-1----:R-:W1:Y:S04]  /*0210*/  F2F.F64.F32 R24, R8 ;  /* 0x0000000800187310 */ /* 0x002e680000201800 */
[----:B-1----:R-:W-:Y:S01]  /*0220*/  DMUL R12, R24, R14 ;  /* 0x0000000e180c7228 */ /* 0x002fe20000000000 */
[----:B------:R-:W-:-:S07]  /*0230*/  FSETP.GEU.AND P1, PT, |R25|, 6.5827683646048100446e-37, PT ;  /* 0x036000001900780b */ /* 0x000fce0003f2e200 */
[----:B------:R-:W-:-:S08]  /*0240*/  DFMA R4, R12, -R4, R24 ;  /* 0x800000040c04722b */ /* 0x000fd00000000018 */
[----:B------:R-:W-:-:S10]  /*0250*/  DFMA R4, R14, R4, R12 ;  /* 0x000000040e04722b */ /* 0x000fd4000000000c */
[----:B------:R-:W-:-:S05]  /*0260*/  FFMA R7, RZ, 0.60239994525909423828, R5 ;  /* 0x3f1a36e2ff077823 */ /* 0x000fca0000000005 */
[----:B------:R-:W-:Y:S02]  /*0270*/  FSETP.GT.AND P0, PT, |R7|, 1.469367938527859385e-39, PT ;  /* 0x001000000700780b */ /* 0x000fe40003f04200 */
[----:B------:R-:W-:Y:S02]  /*0280*/  LOP3.LUT R7, R3, 0xffffffc0, RZ, 0xc0, !PT ;  /* 0xffffffc003077812 */ /* 0x000fe400078ec0ff */
[----:B------:R-:W-:-:S03]  /*0290*/  LOP3.LUT R3, R2, 0xffffffc0, RZ, 0xc0, !PT ;  /* 0xffffffc002037812 */ /* 0x000fc600078ec0ff */
[----:B------:R-:W-:Y:S02]  /*02a0*/  IMAD.IADD R28, R6, 0x1, -R7 ;  /* 0x00000001061c7824 */ /* 0x000fe400078e0a07 */
[----:B------:R-:W-:Y:S02]  /*02b0*/  IMAD.IADD R8, R0, 0x1, -R3 ;  /* 0x0000000100087824 */ /* 0x000fe400078e0a03 */
[----:B--2---:R-:W-:-:S04]  /*02c0*/  IMAD.WIDE R6, R6, 0x18, R10 ;  /* 0x0000001806067825 */ /* 0x004fc800078e020a */
[----:B------:R-:W-:Y:S01]  /*02d0*/  IMAD.MOV.U32 R3, RZ, RZ, 0x3f1a36e2 ;  /* 0x3f1a36e2ff037424 */ /* 0x000fe200078e00ff */
[----:B0-----:R-:W-:Y:S06]  /*02e0*/  @P0 BRA P1, `(.L_x_45) ;  /* 0x0000000000180947 */ /* 0x001fec0000800000 */
[----:B------:R-:W-:Y:S01]  /*02f0*/  IMAD.MOV.U32 R14, RZ, RZ, R24 ;  /* 0x000000ffff0e7224 */ /* 0x000fe200078e0018 */
[----:B------:R-:W-:Y:S01]  /*0300*/  MOV R0, 0x330 ;  /* 0x0000033000007802 */ /* 0x000fe20000000f00 */
[----:B------:R-:W-:-:S07]  /*0310*/  IMAD.MOV.U32 R15, RZ, RZ, R25 ;  /* 0x000000ffff0f7224 */ /* 0x000fce00078e0019 */
[----:B------:R-:W-:Y:S05]  /*0320*/  CALL.REL.NOINC `($__internal_2_$__cuda_sm20_div_rn_f64_full) ;  /* 0x00000004004c7944 */ /* 0x000fea0003c00000 */
[----:B------:R-:W-:Y:S02]  /*0330*/  IMAD.MOV.U32 R4, RZ, RZ, R10 ;  /* 0x000000ffff047224 */ /* 0x000fe400078e000a */
[----:B------:R-:W-:-:S07]  /*0340*/  IMAD.MOV.U32 R5, RZ, RZ, R11 ;  /* 0x000000ffff057224 */ /* 0x000fce00078e000b */
.L_x_45:
[----:B------:R-:W-:Y:S05]  /*0350*/  BSYNC.RECONVERGENT B0 ;  /* 0x0000000000007941 */ /* 0x000fea0003800200 */
.L_x_44:
[----:B------:R-:W0:Y:S01]  /*0360*/  LDCU UR7, c[0x0][0x38c] ;  /* 0x00007180ff0777ac */ /* 0x000e220008000800 */
[----:B------:R-:W1:Y:S01]  /*0370*/  MUFU.RCP64H R15, 9.9999946542084217072e-05 ;  /* 0x3f1a36e2000f7908 */ /* 0x000e620000001800 */
[----:B------:R-:W-:Y:S01]  /*0380*/  IMAD.MOV.U32 R10, RZ, RZ, -0x14e3bcd3 ;  /* 0xeb1c432dff0a7424 */ /* 0x000fe200078e00ff */
[----:B------:R-:W-:Y:S01]  /*0390*/  BSSY.RECONVERGENT B0, `(.L_x_46) ;  /* 0x000001e000007945 */ /* 0x000fe20003800200 */
[----:B------:R-:W-:Y:S01]  /*03a0*/  IMAD.MOV.U32 R11, RZ, RZ, 0x3f1a36e2 ;  /* 0x3f1a36e2ff0b7424 */ /* 0x000fe200078e00ff */
[----:B------:R-:W-:Y:S01]  /*03b0*/  UMOV UR8, 0xeb1c432d ;  /* 0xeb1c432d00087882 */ /* 0x000fe20000000000 */
[----:B------:R-:W-:Y:S01]  /*03c0*/  IMAD.MOV.U32 R14, RZ, RZ, 0x1 ;  /* 0x00000001ff0e7424 */ /* 0x000fe200078e00ff */
[----:B------:R-:W-:Y:S02]  /*03d0*/  UMOV UR9, 0x3eba36e2 ;  /* 0x3eba36e200097882 */ /* 0x000fe40000000000 */
[----:B------:R-:W-:Y:S08]  /*03e0*/  I2F.F64 R8, R8 ;  /* 0x0000000800087312 */ /* 0x000ff00000201c00 */
[----:B------:R-:W2:Y:S01]  /*03f0*/  FRND.F64.FLOOR R4, R4 ;  /* 0x0000000400047313 */ /* 0x000ea20000305800 */
[----:B-1----:R-:W-:-:S07]  /*0400*/  DFMA R16, R14, -R10, 1 ;  /* 0x3ff000000e10742b */ /* 0x002fce000000080a */
[----:B0-----:R-:W0:Y:S01]  /*0410*/  F2F.F64.F32 R12, UR7 ;  /* 0x00000007000c7d10 */ /* 0x001e220008201800 */
[----:B------:R-:W-:Y:S02]  /*0420*/  DFMA R16, R16, R16, R16 ;  /* 0x000000101010722b */ /* 0x000fe40000000010 */
[----:B--2---:R-:W-:-:S06]  /*0430*/  DFMA R24, R4, -R10, R24 ;  /* 0x8000000a0418722b */ /* 0x004fcc0000000018 */
[----:B------:R-:W-:Y:S02]  /*0440*/  DFMA R16, R14, R16, R14 ;  /* 0x000000100e10722b */ /* 0x000fe4000000000e */
[----:B0-----:R-:W-:-:S06]  /*0450*/  DFMA R12, R8, UR8, R12 ;  /* 0x00000008080c7c2b */ /* 0x001fcc000800000c */
[C---:B------:R-:W-:Y:S01]  /*0460*/  DFMA R14, R16.reuse, -R10, 1 ;  /* 0x3ff00000100e742b */ /* 0x040fe2000000080a */
[----:B------:R-:W0:Y:S07]  /*0470*/  F2F.F32.F64 R25, R24 ;  /* 0x0000001800197310 */ /* 0x000e2e0000301000 */
[----:B------:R-:W-:Y:S01]  /*0480*/  DFMA R16, R16, R14, R16 ;  /* 0x0000000e1010722b */ /* 0x000fe20000000010 */
[----:B------:R-:W1:Y:S01]  /*0490*/  F2F.F32.F64 R9, R12 ;  /* 0x0000000c00097310 */ /* 0x000e620000301000 */
[----:B0-----:R0:W-:Y:S07]  /*04a0*/  STG.E desc[UR4][R6.64], R25 ;  /* 0x0000001906007986 */ /* 0x0011ee000c101904 */
        /* <DEDUP_REMOVED lines=10> */
[----:B------:R-:W-:-:S07]  /*0550*/  IMAD.MOV.U32 R15, RZ, RZ, R9 ;  /* 0x000000ffff0f7224 */ /* 0x000fce00078e0009 */
[----:B------:R-:W-:Y:S05]  /*0560*/  CALL.REL.NOINC `($__internal_2_$__cuda_sm20_div_rn_f64_full) ;  /* 0x0000000000bc7944 */ /* 0x000fea0003c00000 */
.L_x_47:
[----:B------:R-:W-:Y:S05]  /*0570*/  BSYNC.RECONVERGENT B0 ;  /* 0x0000000000007941 */ /* 0x000fea0003800200 */
.L_x_46:
        /* <DEDUP_REMOVED lines=33> */
[----:B------:R-:W-:Y:S02]  /*0790*/  IMAD.MOV.U32 R4, RZ, RZ, R10 ;  /* 0x000000ffff047224 */ /* 0x000fe400078e000a */
[----:B------:R-:W-:-:S07]  /*07a0*/  IMAD.MOV.U32 R5, RZ, RZ, R11 ;  /* 0x000000ffff057224 */ /* 0x000fce00078e000b */
.L_x_49:
[----:B------:R-:W-:Y:S05]  /*07b0*/  BSYNC.RECONVERGENT B0 ;  /* 0x0000000000007941 */ /* 0x000fea0003800200 */
.L_x_48:
[----:B------:R-:W0:Y:S01]  /*07c0*/  FRND.F64.FLOOR R4, R4 ;  /* 0x0000000400047313 */ /* 0x000e220000305800 */
[----:B------:R-:W-:Y:S01]  /*07d0*/  UMOV UR8, 0xeb1c432d ;  /* 0xeb1c432d00087882 */ /* 0x000fe20000000000 */
[----:B------:R-:W-:Y:S01]  /*07e0*/  UMOV UR9, 0x3f1a36e2 ;  /* 0x3f1a36e200097882 */ /* 0x000fe20000000000 */
[----:B------:R-:W-:Y:S04]  /*07f0*/  STG.E desc[UR4][R6.64+0xc], RZ ;  /* 0x00000cff06007986 */ /* 0x000fe8000c101904 */
[----:B------:R-:W-:Y:S04]  /*0800*/  STG.E desc[UR4][R6.64+0x10], RZ ;  /* 0x000010ff06007986 */ /* 0x000fe8000c101904 */
[----:B------:R-:W-:Y:S01]  /*0810*/  STG.E desc[UR4][R6.64+0x14], RZ ;  /* 0x000014ff06007986 */ /* 0x000fe2000c101904 */
[----:B0-----:R-:W-:-:S10]  /*0820*/  DFMA R24, R4, -UR8, R24 ;  /* 0x8000000804187c2b */ /* 0x001fd40008000018 */
[----:B------:R-:W0:Y:S02]  /*0830*/  F2F.F32.F64 R25, R24 ;  /* 0x0000001800197310 */ /* 0x000e240000301000 */
[----:B0-----:R-:W-:Y:S01]  /*0840*/  STG.E desc[UR4][R6.64+0x8], R25 ;  /* 0x0000081906007986 */ /* 0x001fe2000c101904 */
[----:B------:R-:W-:Y:S05]  /*0850*/  EXIT ;  /* 0x000000000000794d */ /* 0x000fea0003800000 */
        .weak           $__internal_2_$__cuda_sm20_div_rn_f64_full
        .type           $__internal_2_$__cuda_sm20_div_rn_f64_full,@function
        .size           $__internal_2_$__cuda_sm20_div_rn_f64_full,(.L_x_121 - $__internal_2_$__cuda_sm20_div_rn_f64_full)
$__internal_2_$__cuda_sm20_div_rn_f64_full:
[C---:B------:R-:W-:Y:S01]  /*0860*/  FSETP.GEU.AND P0, PT, |R3|.reuse, 1.469367938527859385e-39, PT ;  /* 0x001000000300780b */ /* 0x040fe20003f0e200 */
[----:B------:R-:W-:Y:S01]  /*0870*/  IMAD.U32 R12, RZ, RZ, UR6 ;  /* 0x00000006ff0c7e24 */ /* 0x000fe2000f8e00ff */
[----:B------:R-:W-:Y:S01]  /*0880*/  LOP3.LUT R2, R3, 0x800fffff, RZ, 0xc0, !PT ;  /* 0x800fffff03027812 */ /* 0x000fe200078ec0ff */
[----:B------:R-:W-:Y:S01]  /*0890*/  IMAD.MOV.U32 R13, RZ, RZ, R3 ;  /* 0x000000ffff0d7224 */ /* 0x000fe200078e0003 */
[C---:B------:R-:W-:Y:S01]  /*08a0*/  FSETP.GEU.AND P2, PT, |R15|.reuse, 1.469367938527859385e-39, PT ;  /* 0x001000000f00780b */ /* 0x040fe20003f4e200 */
[----:B------:R-:W-:Y:S01]  /*08b0*/  IMAD.U32 R10, RZ, RZ, UR6 ;  /* 0x00000006ff0a7e24 */ /* 0x000fe2000f8e00ff */
[----:B------:R-:W-:Y:S01]  /*08c0*/  LOP3.LUT R11, R2, 0x3ff00000, RZ, 0xfc, !PT ;  /* 0x3ff00000020b7812 */ /* 0x000fe200078efcff */
[----:B------:R-:W-:Y:S01]  /*08d0*/  IMAD.MOV.U32 R16, RZ, RZ, 0x1 ;  /* 0x00000001ff107424 */ /* 0x000fe200078e00ff */
[----:B------:R-:W-:Y:S01]  /*08e0*/  LOP3.LUT R2, R15, 0x7ff00000, RZ, 0xc0, !PT ;  /* 0x7ff000000f027812 */ /* 0x000fe200078ec0ff */
[----:B------:R-:W-:Y:S01]  /*08f0*/  IMAD.MOV.U32 R4, RZ, RZ, 0x1ca00000 ;  /* 0x1ca00000ff047424 */ /* 0x000fe200078e00ff */
[----:B------:R-:W-:Y:S01]  /*0900*/  LOP3.LUT R26, R3, 0x7ff00000, RZ, 0xc0, !PT ;  /* 0x7ff00000031a7812 */ /* 0x000fe200078ec0ff */
[----:B------:R-:W-:Y:S02]  /*0910*/  BSSY.RECONVERGENT B1, `(.L_x_50) ;  /* 0x000004e000017945 */ /* 0x000fe40003800200 */
[----:B------:R-:W-:Y:S01]  /*0920*/  @!P0 DMUL R10, R12, 8.98846567431157953865e+307 ;  /* 0x7fe000000c0a8828 */ /* 0x000fe20000000000 */
[----:B------:R-:W-:-:S03]  /*0930*/  ISETP.GE.U32.AND P1, PT, R2, R26, PT ;  /* 0x0000001a0200720c */ /* 0x000fc60003f26070 */
[----:B------:R-:W-:Y:S01]  /*0940*/  @!P2 LOP3.LUT R5, R13, 0x7ff00000, RZ, 0xc0, !PT ;  /* 0x7ff000000d05a812 */ /* 0x000fe200078ec0ff */
[----:B------:R-:W-:Y:S01]  /*0950*/  @!P2 IMAD.MOV.U32 R22, RZ, RZ, RZ ;  /* 0x000000ffff16a224 */ /* 0x000fe200078e00ff */
[----:B------:R-:W0:Y:S02]  /*0960*/  MUFU.RCP64H R17, R11 ;  /* 0x0000000b00117308 */ /* 0x000e240000001800 */
[----:B------:R-:W-:Y:S02]  /*0970*/  @!P2 ISETP.GE.U32.AND P3, PT, R2, R5, PT ;  /* 0x000000050200a20c */ /* 0x000fe40003f66070 */
[----:B------:R-:W-:Y:S02]  /*0980*/  @!P0 LOP3.LUT R26, R11, 0x7ff00000, RZ, 0xc0, !PT ;  /* 0x7ff000000b1a8812 */ /* 0x000fe400078ec0ff */
[----:B------:R-:W-:-:S03]  /*0990*/  @!P2 SEL R5, R4, 0x63400000, !P3 ;  /* 0x634000000405a807 */ /* 0x000fc60005800000 */
[----:B------:R-:W-:Y:S01]  /*09a0*/  VIADD R27, R26, 0xffffffff ;  /* 0xffffffff1a1b7836 */ /* 0x000fe20000000000 */
[----:B------:R-:W-:-:S04]  /*09b0*/  @!P2 LOP3.LUT R5, R5, 0x80000000, R15, 0xf8, !PT ;  /* 0x800000000505a812 */ /* 0x000fc800078ef80f */
[----:B------:R-:W-:Y:S01]  /*09c0*/  @!P2 LOP3.LUT R23, R5, 0x100000, RZ, 0xfc, !PT ;  /* 0x001000000517a812 */ /* 0x000fe200078efcff */
[----:B------:R-:W-:Y:S01]  /*09d0*/  IMAD.MOV.U32 R5, RZ, RZ, R2 ;  /* 0x000000ffff057224 */ /* 0x000fe200078e0002 */
[----:B0-----:R-:W-:-:S08]  /*09e0*/  DFMA R20, R16, -R10, 1 ;  /* 0x3ff000001014742b */ /* 0x001fd0000000080a */
        /* <DEDUP_REMOVED lines=9> */
[----:B------:R-:W-:Y:S02]  /*0a80*/  DMUL R20, R18, R16 ;  /* 0x0000001012147228 */ /* 0x000fe40000000000 */
[----:B------:R-:W-:-:S05]  /*0a90*/  VIADD R22, R5, 0xffffffff ;  /* 0xffffffff05167836 */ /* 0x000fca0000000000 */
[----:B------:R-:W-:Y:S01]  /*0aa0*/  ISETP.GT.U32.AND P0, PT, R22, 0x7feffffe, PT ;  /* 0x7feffffe1600780c */ /* 0x000fe20003f04070 */
        /* <DEDUP_REMOVED lines=8> */
[----:B------:R-:W-:Y:S01]  /*0b30*/  SEL R5, R4, 0x63400000, !P0 ;  /* 0x6340000004057807 */ /* 0x000fe20004000000 */
[----:B------:R-:W-:-:S04]  /*0b40*/  IMAD.MOV.U32 R4, RZ, RZ, RZ ;  /* 0x000000ffff047224 */ /* 0x000fc800078e00ff */
[----:B------:R-:W-:-:S04]  /*0b50*/  IMAD.IADD R2, R2, 0x1, -R5 ;  /* 0x0000000102027824 */ /* 0x000fc800078e0a05 */
        /* <DEDUP_REMOVED lines=10> */
[----:B------:R-:W-:Y:S01]  /*0c00*/  IMAD.MOV R5, RZ, RZ, -R2 ;  /* 0x000000ffff057224 */ /* 0x000fe200078e0a02 */
[----:B------:R-:W-:Y:S01]  /*0c10*/  DMUL.RP R10, R22, R10 ;  /* 0x0000000a160a7228 */ /* 0x000fe20000008000 */
[----:B------:R-:W-:-:S06]  /*0c20*/  IMAD.MOV.U32 R4, RZ, RZ, RZ ;  /* 0x000000ffff047224 */ /* 0x000fcc00078e00ff */
[----:B------:R-:W-:-:S03]  /*0c30*/  DFMA R4, R18, -R4, R22 ;  /* 0x800000041204722b */ /* 0x000fc60000000016 */
[----:B------:R-:W-:-:S03]  /*0c40*/  LOP3.LUT R13, R11, R13, RZ, 0x3c, !PT ;  /* 0x0000000d0b0d7212 */ /* 0x000fc600078e3cff */
[----:B------:R-:W-:-:S04]  /*0c50*/  IADD3 R4, PT, PT, -R2, -0x43300000, RZ ;  /* 0xbcd0000002047810 */ /* 0x000fc80007ffe1ff */
[----:B------:R-:W-:-:S04]  /*0c60*/  FSETP.NEU.AND P0, PT, |R5|, R4, PT ;  /* 0x000000040500720b */ /* 0x000fc80003f0d200 */
[----:B------:R-:W-:Y:S02]  /*0c70*/  FSEL R18, R10, R18, !P0 ;  /* 0x000000120a127208 */ /* 0x000fe40004000000 */
[----:B------:R-:W-:Y:S01]  /*0c80*/  FSEL R19, R13, R19, !P0 ;  /* 0x000000130d137208 */ /* 0x000fe20004000000 */
[----:B------:R-:W-:Y:S06]  /*0c90*/  BRA `(.L_x_52) ;  /* 0x0000000000547947 */ /* 0x000fec0003800000 */
.L_x_51:
[----:B------:R-:W-:-:S14]  /*0ca0*/  DSETP.NAN.AND P0, PT, R14, R14, PT ;  /* 0x0000000e0e00722a */ /* 0x000fdc0003f08000 */
[----:B------:R-:W-:Y:S05]  /*0cb0*/  @P0 BRA `(.L_x_53) ;  /* 0x0000000000440947 */ /* 0x000fea0003800000 */
[----:B------:R-:W-:-:S14]  /*0cc0*/  DSETP.NAN.AND P0, PT, R12, R12, PT ;  /* 0x0000000c0c00722a */ /* 0x000fdc0003f08000 */
[----:B------:R-:W-:Y:S05]  /*0cd0*/  @P0 BRA `(.L_x_54) ;  /* 0x0000000000300947 */ /* 0x000fea0003800000 */
[----:B------:R-:W-:Y:S01]  /*0ce0*/  ISETP.NE.AND P0, PT, R5, R26, PT ;  /* 0x0000001a0500720c */ /* 0x000fe20003f05270 */
[----:B------:R-:W-:Y:S02]  /*0cf0*/  IMAD.MOV.U32 R18, RZ, RZ, 0x0 ;  /* 0x00000000ff127424 */ /* 0x000fe400078e00ff */
[----:B------:R-:W-:-:S10]  /*0d00*/  IMAD.MOV.U32 R19, RZ, RZ, -0x80000 ;  /* 0xfff80000ff137424 */ /* 0x000fd400078e00ff */
[----:B------:R-:W-:Y:S05]  /*0d10*/  @!P0 BRA `(.L_x_52) ;  /* 0x0000000000348947 */ /* 0x000fea0003800000 */
[----:B------:R-:W-:Y:S02]  /*0d20*/  ISETP.NE.AND P0, PT, R5, 0x7ff00000, PT ;  /* 0x7ff000000500780c */ /* 0x000fe40003f05270 */
[----:B------:R-:W-:Y:S02]  /*0d30*/  LOP3.LUT R19, R15, 0x80000000, R13, 0x48, !PT ;  /* 0x800000000f137812 */ /* 0x000fe400078e480d */
[----:B------:R-:W-:-:S13]  /*0d40*/  ISETP.EQ.OR P0, PT, R26, RZ, !P0 ;  /* 0x000000ff1a00720c */ /* 0x000fda0004702670 */
[----:B------:R-:W-:Y:S01]  /*0d50*/  @P0 LOP3.LUT R2, R19, 0x7ff00000, RZ, 0xfc, !PT ;  /* 0x7ff0000013020812 */ /* 0x000fe200078efcff */
[----:B------:R-:W-:Y:S02]  /*0d60*/  @!P0 IMAD.MOV.U32 R18, RZ, RZ, RZ ;  /* 0x000000ffff128224 */ /* 0x000fe400078e00ff */
[----:B------:R-:W-:Y:S02]  /*0d70*/  @P0 IMAD.MOV.U32 R18, RZ, RZ, RZ ;  /* 0x000000ffff120224 */ /* 0x000fe400078e00ff */
[----:B------:R-:W-:Y:S01]  /*0d80*/  @P0 IMAD.MOV.U32 R19, RZ, RZ, R2 ;  /* 0x000000ffff130224 */ /* 0x000fe200078e0002 */
[----:B------:R-:W-:Y:S06]  /*0d90*/  BRA `(.L_x_52) ;  /* 0x0000000000147947 */ /* 0x000fec0003800000 */
.L_x_54:
[----:B------:R-:W-:Y:S01]  /*0da0*/  LOP3.LUT R19, R13, 0x80000, RZ, 0xfc, !PT ;  /* 0x000800000d137812 */ /* 0x000fe200078efcff */
[----:B------:R-:W-:Y:S01]  /*0db0*/  IMAD.MOV.U32 R18, RZ, RZ, R12 ;  /* 0x000000ffff127224 */ /* 0x000fe200078e000c */
[----:B------:R-:W-:Y:S06]  /*0dc0*/  BRA `(.L_x_52) ;  /* 0x0000000000087947 */ /* 0x000fec0003800000 */
.L_x_53:
[----:B------:R-:W-:Y:S01]  /*0dd0*/  LOP3.LUT R19, R15, 0x80000, RZ, 0xfc, !PT ;  /* 0x000800000f137812 */ /* 0x000fe200078efcff */
[----:B------:R-:W-:-:S07]  /*0de0*/  IMAD.MOV.U32 R18, RZ, RZ, R14 ;  /* 0x000000ffff127224 */ /* 0x000fce00078e000e */
.L_x_52:
[----:B------:R-:W-:Y:S05]  /*0df0*/  BSYNC.RECONVERGENT B1 ;  /* 0x0000000000017941 */ /* 0x000fea0003800200 */
.L_x_50:
[----:B------:R-:W-:Y:S02]  /*0e00*/  IMAD.MOV.U32 R4, RZ, RZ, R0 ;  /* 0x000000ffff047224 */ /* 0x000fe400078e0000 */
[----:B------:R-:W-:Y:S02]  /*0e10*/  IMAD.MOV.U32 R5, RZ, RZ, 0x0 ;  /* 0x00000000ff057424 */ /* 0x000fe400078e00ff */
[----:B------:R-:W-:Y:S02]  /*0e20*/  IMAD.MOV.U32 R10, RZ, RZ, R18 ;  /* 0x000000ffff0a7224 */ /* 0x000fe400078e0012 */
[----:B------:R-:W-:Y:S01]  /*0e30*/  IMAD.MOV.U32 R11, RZ, RZ, R19 ;  /* 0x000000ffff0b7224 */ /* 0x000fe200078e0013 */
[----:B------:R-:W-:Y:S06]  /*0e40*/  RET.REL.NODEC R4 `(_Z18InitParticleArraysP8Particlefff) ;  /* 0xfffffff0046c7950 */ /* 0x000fec0003c3ffff */
.L_x_55:
        /* <DEDUP_REMOVED lines=11> */
.L_x_121:


//--------------------- .text._Z14scatter_chargeP8ParticlefPf --------------------------
	.section	.text._Z14scatter_chargeP8ParticlefPf,"ax",@progbits
	.align	128
        .global         _Z14scatter_chargeP8ParticlefPf
        .type           _Z14scatter_chargeP8ParticlefPf,@function
        .size           _Z14scatter_chargeP8ParticlefPf,(.L_x_122 - _Z14scatter_chargeP8ParticlefPf)
        .other          _Z14scatter_chargeP8ParticlefPf,@"STO_CUDA_ENTRY STV_DEFAULT"
_Z14scatter_chargeP8ParticlefPf:
.text._Z14scatter_chargeP8ParticlefPf:
[----:B------:R-:W-:Y:S01]  /*0000*/  LDC R1, c[0x0][0x37c] ;  /* 0x0000df00ff017b82 */ /* 0x000fe20000000800 */
[----:B------:R-:W0:Y:S07]  /*0010*/  S2R R0, SR_TID.X ;  /* 0x0000000000007919 */ /* 0x000e2e0000002100 */
[----:B------:R-:W0:Y:S01]  /*0020*/  S2UR UR6, SR_CTAID.X ;  /* 0x00000000000679c3 */ /* 0x000e220000002500 */
[----:B------:R-:W1:Y:S07]  /*0030*/  LDCU.64 UR4, c[0x0][0x358] ;  /* 0x00006b00ff0477ac */ /* 0x000e6e0008000a00 */
[----:B------:R-:W0:Y:S08]  /*0040*/  LDC R5, c[0x0][0x360] ;  /* 0x0000d800ff057b82 */ /* 0x000e300000000800 */
[----:B------:R-:W2:Y:S01]  /*0050*/  LDC.64 R2, c[0x0][0x380] ;  /* 0x0000e000ff027b82 */ /* 0x000ea20000000a00 */
[----:B0-----:R-:W-:-:S04]  /*0060*/  IMAD R5, R5, UR6, R0 ;  /* 0x0000000605057c24 */ /* 0x001fc8000f8e0200 */
[----:B--2---:R-:W-:-:S05]  /*0070*/  IMAD.WIDE R2, R5, 0x18, R2 ;  /* 0x0000001805027825 */ /* 0x004fca00078e0202 */
[----:B-1----:R-:W2:Y:S01]  /*0080*/  LDG.E R20, desc[UR4][R2.64] ;  /* 0x0000000402147981 */ /* 0x002ea2000c1e1900 */
[----:B------:R-:W0:Y:S01]  /*0090*/  MUFU.RCP64H R5, 6.249996658880263567e-06 ;  /* 0x3eda36e200057908 */ /* 0x000e220000001800 */
[----:B------:R-:W-:Y:S02]  /*00a0*/  IMAD.MOV.U32 R8, RZ, RZ, -0x14e3bcd3 ;  /* 0xeb1c432dff087424 */ /* 0x000fe400078e00ff */
[----:B------:R-:W-:Y:S01]  /*00b0*/  IMAD.MOV.U32 R9, RZ, RZ, 0x3eda36e2 ;  /* 0x3eda36e2ff097424 */ /* 0x000fe200078e00ff */
[----:B------:R-:W5:Y:S01]  /*00c0*/  LDG.E R24, desc[UR4][R2.64+0x4] ;  /* 0x0000040402187981 */ /* 0x000f62000c1e1900 */
[----:B------:R-:W-:-:S03]  /*00d0*/  IMAD.MOV.U32 R4, RZ, RZ, 0x1 ;  /* 0x00000001ff047424 */ /* 0x000fc600078e00ff */
[----:B------:R1:W5:Y:S01]  /*00e0*/  LDG.E R26, desc[UR4][R2.64+0x8] ;  /* 0x00000804021a7981 */ /* 0x000362000c1e1900 */
[----:B------:R-:W-:Y:S01]  /*00f0*/  UMOV UR6, 0xeb1c432d ;  /* 0xeb1c432d00067882 */ /* 0x000fe20000000000 */
[----:B------:R-:W-:Y:S01]  /*0100*/  BSSY.RECONVERGENT B0, `(.L_x_56) ;  /* 0x0000015000007945 */ /* 0x000fe20003800200 */
[----:B0-----:R-:W-:-:S08]  /*0110*/  DFMA R6, R4, -R8, 1 ;  /* 0x3ff000000406742b */ /* 0x001fd00000000808 */
[----:B------:R-:W-:-:S08]  /*0120*/  DFMA R6, R6, R6, R6 ;  /* 0x000000060606722b */ /* 0x000fd00000000006 */
[----:B------:R-:W-:-:S08]  /*0130*/  DFMA R6, R4, R6, R4 ;  /* 0x000000060406722b */ /* 0x000fd00000000004 */
[----:B------:R-:W-:-:S08]  /*0140*/  DFMA R4, R6, -R8, 1 ;  /* 0x3ff000000604742b */ /* 0x000fd00000000808 */
[----:B------:R-:W-:Y:S01]  /*0150*/  DFMA R4, R6, R4, R6 ;  /* 0x000000040604722b */ /* 0x000fe20000000006 */
[----:B--2---:R-:W0:Y:S07]  /*0160*/  F2F.F64.F32 R20, R20 ;  /* 0x0000001400147310 */ /* 0x004e2e0000201800 */
[----:B0-----:R-:W-:Y:S01]  /*0170*/  DMUL R6, R20, R4 ;  /* 0x0000000414067228 */ /* 0x001fe20000000000 */
[----:B------:R-:W-:-:S07]  /*0180*/  FSETP.GEU.AND P1, PT, |R21|, 6.5827683646048100446e-37, PT ;  /* 0x036000001500780b */ /* 0x000fce0003f2e200 */
[----:B-1----:R-:W-:-:S08]  /*0190*/  DFMA R2, R6, -R8, R20 ;  /* 0x800000080602722b */ /* 0x002fd00000000014 */
[----:B------:R-:W-:Y:S01]  /*01a0*/  DFMA R2, R4, R2, R6 ;  /* 0x000000020402722b */ /* 0x000fe20000000006 */
[----:B------:R-:W-:-:S09]  /*01b0*/  MOV R5, 0x3eda36e2 ;  /* 0x3eda36e200057802 */ /* 0x000fd20000000f00 */
[----:B------:R-:W-:-:S05]  /*01c0*/  FFMA R0, RZ, 0.42619997262954711914, R3 ;  /* 0x3eda36e2ff007823 */ /* 0x000fca0000000003 */
[----:B------:R-:W-:-:S13]  /*01d0*/  FSETP.GT.AND P0, PT, |R0|, 1.469367938527859385e-39, PT ;  /* 0x001000000000780b */ /* 0x000fda0003f04200 */
[----:B------:R-:W-:Y:S05]  /*01e0*/  @P0 BRA P1, `(.L_x_57) ;  /* 0x0000000000180947 */ /* 0x000fea0000800000 */
[----:B------:R-:W-:Y:S01]  /*01f0*/  IMAD.MOV.U32 R10, RZ, RZ, R20 ;  /* 0x000000ffff0a7224 */ /* 0x000fe200078e0014 */
[----:B------:R-:W-:Y:S01]  /*0200*/  MOV R4, 0x230 ;  /* 0x0000023000047802 */ /* 0x000fe20000000f00 */
[----:B------:R-:W-:-:S07]  /*0210*/  IMAD.MOV.U32 R11, RZ, RZ, R21 ;  /* 0x000000ffff0b7224 */ /* 0x000fce00078e0015 */
[----:B-----5:R-:W-:Y:S05]  /*0220*/  CALL.REL.NOINC `($__internal_3_$__cuda_sm20_div_rn_f64_full) ;  /* 0x0000000800c87944 */ /* 0x020fea0003c00000 */
[----:B------:R-:W-:Y:S01]  /*0230*/  IMAD.MOV.U32 R2, RZ, RZ, R8 ;  /* 0x000000ffff027224 */ /* 0x000fe200078e0008 */
[----:B------:R-:W-:-:S07]  /*0240*/  MOV R3, R9 ;  /* 0x0000000900037202 */ /* 0x000fce0000000f00 */
.L_x_57:
[----:B------:R-:W-:Y:S05]  /*0250*/  BSYNC.RECONVERGENT B0 ;  /* 0x0000000000007941 */ /* 0x000fea0003800200 */
.L_x_56:
[----:B------:R-:W0:Y:S01]  /*0260*/  F2I.F64.TRUNC R3, R2 ;  /* 0x0000000200037311 */ /* 0x000e22000030d100 */
[----:B------:R-:W-:Y:S01]  /*0270*/  IMAD.MOV.U32 R6, RZ, RZ, -0x14e3bcd3 ;  /* 0xeb1c432dff067424 */ /* 0x000fe200078e00ff */
[----:B------:R-:W-:Y:S01]  /*0280*/  BSSY.RECONVERGENT B0, `(.L_x_58) ;  /* 0x000001a000007945 */ /* 0x000fe20003800200 */
[----:B------:R-:W-:Y:S02]  /*0290*/  IMAD.MOV.U32 R7, RZ, RZ, 0x3eda36e2 ;  /* 0x3eda36e2ff077424 */ /* 0x000fe400078e00ff */
        /* <DEDUP_REMOVED lines=18> */
[----:B------:R-:W-:Y:S01]  /*03c0*/  MOV R10, R12 ;  /* 0x0000000c000a7202 */ /* 0x000fe20000000f00 */
[----:B------:R-:W-:Y:S01]  /*03d0*/  IMAD.MOV.U32 R11, RZ, RZ, R13 ;  /* 0x000000ffff0b7224 */ /* 0x000fe200078e000d */
[----:B------:R-:W-:-:S07]  /*03e0*/  MOV R4, 0x400 ;  /* 0x0000040000047802 */ /* 0x000fce0000000f00 */
[----:B-----5:R-:W-:Y:S05]  /*03f0*/  CALL.REL.NOINC `($__internal_3_$__cuda_sm20_div_rn_f64_full) ;  /* 0x0000000800547944 */ /* 0x020fea0003c00000 */
[----:B------:R-:W-:Y:S02]  /*0400*/  IMAD.MOV.U32 R6, RZ, RZ, R8 ;  /* 0x000000ffff067224 */ /* 0x000fe400078e0008 */
[----:B------:R-:W-:-:S07]  /*0410*/  IMAD.MOV.U32 R7, RZ, RZ, R9 ;  /* 0x000000ffff077224 */ /* 0x000fce00078e0009 */
.L_x_59:
[----:B------:R-:W-:Y:S05]  /*0420*/  BSYNC.RECONVERGENT B0 ;  /* 0x0000000000007941 */ /* 0x000fea0003800200 */
.L_x_58:
[----:B------:R-:W0:Y:S01]  /*0430*/  MUFU.RCP64H R9, 6.249996658880263567e-06 ;  /* 0x3eda36e200097908 */ /* 0x000e220000001800 */
[----:B------:R-:W-:Y:S01]  /*0440*/  MOV R10, 0xeb1c432d ;  /* 0xeb1c432d000a7802 */ /* 0x000fe20000000f00 */
[----:B------:R-:W-:Y:S01]  /*0450*/  IMAD.MOV.U32 R11, RZ, RZ, 0x3eda36e2 ;  /* 0x3eda36e2ff0b7424 */ /* 0x000fe200078e00ff */
[----:B------:R-:W-:Y:S01]  /*0460*/  BSSY.RECONVERGENT B0, `(.L_x_60) ;  /* 0x0000015000007945 */ /* 0x000fe20003800200 */
[----:B------:R-:W-:-:S04]  /*0470*/  IMAD.MOV.U32 R8, RZ, RZ, 0x1 ;  /* 0x00000001ff087424 */ /* 0x000fc800078e00ff */
        /* <DEDUP_REMOVED lines=10> */
[----:B------:R-:W-:-:S10]  /*0520*/  DFMA R8, R12, R10, R8 ;  /* 0x0000000a0c08722b */ /* 0x000fd40000000008 */
[----:B------:R-:W-:-:S05]  /*0530*/  FFMA R0, RZ, 0.42619997262954711914, R9 ;  /* 0x3eda36e2ff007823 */ /* 0x000fca0000000009 */
[----:B------:R-:W-:Y:S01]  /*0540*/  FSETP.GT.AND P0, PT, |R0|, 1.469367938527859385e-39, PT ;  /* 0x001000000000780b */ /* 0x000fe20003f04200 */
[----:B--2---:R-:W-:-:S12]  /*0550*/  FADD R0, -R2, 1 ;  /* 0x3f80000002007421 */ /* 0x004fd80000000100 */
[----:B------:R-:W-:Y:S05]  /*0560*/  @P0 BRA P1, `(.L_x_61) ;  /* 0x0000000000100947 */ /* 0x000fea0000800000 */
[----:B------:R-:W-:Y:S01]  /*0570*/  IMAD.MOV.U32 R10, RZ, RZ, R20 ;  /* 0x000000ffff0a7224 */ /* 0x000fe200078e0014 */
[----:B------:R-:W-:Y:S02]  /*0580*/  MOV R11, R21 ;  /* 0x00000015000b7202 */ /* 0x000fe40000000f00 */
[----:B------:R-:W-:-:S07]  /*0590*/  MOV R4, 0x5b0 ;  /* 0x000005b000047802 */ /* 0x000fce0000000f00 */
[----:B------:R-:W-:Y:S05]  /*05a0*/  CALL.REL.NOINC `($__internal_3_$__cuda_sm20_div_rn_f64_full) ;  /* 0x0000000400e87944 */ /* 0x000fea0003c00000 */
.L_x_61:
[----:B------:R-:W-:Y:S05]  /*05b0*/  BSYNC.RECONVERGENT B0 ;  /* 0x0000000000007941 */ /* 0x000fea0003800200 */
.L_x_60:
        /* <DEDUP_REMOVED lines=25> */
[----:B------:R-:W-:Y:S05]  /*0750*/  CALL.REL.NOINC `($__internal_3_$__cuda_sm20_div_rn_f64_full) ;  /* 0x00000004007c7944 */ /* 0x000fea0003c00000 */
[----:B------:R-:W-:Y:S02]  /*0760*/  IMAD.MOV.U32 R6, RZ, RZ, R8 ;  /* 0x000000ffff067224 */ /* 0x000fe400078e0008 */
[----:B------:R-:W-:-:S07]  /*0770*/  IMAD.MOV.U32 R7, RZ, RZ, R9 ;  /* 0x000000ffff077224 */ /* 0x000fce00078e0009 */
.L_x_63:
[----:B------:R-:W-:Y:S05]  /*0780*/  BSYNC.RECONVERGENT B0 ;  /* 0x0000000000007941 */ /* 0x000fea0003800200 */
.L_x_62:
[----:B------:R-:W0:Y:S01]  /*0790*/  MUFU.RCP64H R11, 6.249996658880263567e-06 ;  /* 0x3eda36e2000b7908 */ /* 0x000e220000001800 */
[----:B------:R-:W-:Y:S01]  /*07a0*/  MOV R8, 0xeb1c432d ;  /* 0xeb1c432d00087802 */ /* 0x000fe20000000f00 */
[----:B------:R-:W-:Y:S01]  /*07b0*/  IMAD.MOV.U32 R9, RZ, RZ, 0x3eda36e2 ;  /* 0x3eda36e2ff097424 */ /* 0x000fe200078e00ff */
[----:B------:R-:W-:Y:S01]  /*07c0*/  BSSY.RECONVERGENT B0, `(.L_x_64) ;  /* 0x0000015000007945 */ /* 0x000fe20003800200 */
[----:B------:R-:W-:-:S04]  /*07d0*/  IMAD.MOV.U32 R10, RZ, RZ, 0x1 ;  /* 0x00000001ff0a7424 */ /* 0x000fc800078e00ff */
        /* <DEDUP_REMOVED lines=16> */
[----:B------:R-:W-:Y:S02]  /*08e0*/  MOV R11, R21 ;  /* 0x00000015000b7202 */ /* 0x000fe40000000f00 */
[----:B------:R-:W-:-:S07]  /*08f0*/  MOV R4, 0x910 ;  /* 0x0000091000047802 */ /* 0x000fce0000000f00 */
[----:B------:R-:W-:Y:S05]  /*0900*/  CALL.REL.NOINC `($__internal_3_$__cuda_sm20_div_rn_f64_full) ;  /* 0x0000000400107944 */ /* 0x000fea0003c00000 */
.L_x_65:
[----:B------:R-:W-:Y:S05]  /*0910*/  BSYNC.RECONVERGENT B0 ;  /* 0x0000000000007941 */ /* 0x000fea0003800200 */
.L_x_64:
        /* <DEDUP_REMOVED lines=28> */
.L_x_67:
[----:B------:R-:W-:Y:S05]  /*0ae0*/  BSYNC.RECONVERGENT B0 ;  /* 0x0000000000007941 */ /* 0x000fea0003800200 */
.L_x_66:
[----:B------:R-:W0:Y:S01]  /*0af0*/  LDCU UR7, c[0x0][0x388] ;  /* 0x00007100ff0777ac */ /* 0x000e220008000800 */
[----:B------:R-:W1:Y:S01]  /*0b00*/  LDC.64 R4, c[0x0][0x390] ;  /* 0x0000e400ff047b82 */ /* 0x000e620000000a00 */
[----:B------:R-:W-:Y:S01]  /*0b10*/  IADD3 R9, PT, PT, R3, 0x1, RZ ;  /* 0x0000000103097810 */ /* 0x000fe20007ffe0ff */
[----:B------:R-:W2:Y:S01]  /*0b20*/  F2F.F32.F64 R6, R6 ;  /* 0x0000000600067310 */ /* 0x000ea20000301000 */
[----:B------:R-:W-:Y:S02]  /*0b30*/  SHF.R.S32.HI R8, RZ, 0x1f, R3 ;  /* 0x0000001fff087819 */ /* 0x000fe40000011403 */
[----:B------:R-:W-:Y:S02]  /*0b40*/  SHF.R.S32.HI R10, RZ, 0x1f, R9 ;  /* 0x0000001fff0a7819 */ /* 0x000fe40000011409 */
[----:B------:R-:W-:Y:S02]  /*0b50*/  LEA.HI R8, R8, R3, RZ, 0x4 ;  /* 0x0000000308087211 */ /* 0x000fe400078f20ff */
[----:B------:R-:W-:-:S02]  /*0b60*/  LEA.HI R10, R10, R9, RZ, 0x4 ;  /* 0x000000090a0a7211 */ /* 0x000fc400078f20ff */
[----:B------:R-:W-:Y:S02]  /*0b70*/  LOP3.LUT R8, R8, 0xfffffff0, RZ, 0xc0, !PT ;  /* 0xfffffff008087812 */ /* 0x000fe400078ec0ff */
[----:B------:R-:W-:-:S03]  /*0b80*/  LOP3.LUT R10, R10, 0xfffffff0, RZ, 0xc0, !PT ;  /* 0xfffffff00a0a7812 */ /* 0x000fc600078ec0ff */
[----:B------:R-:W-:Y:S02]  /*0b90*/  IMAD.IADD R3, R3, 0x1, -R8 ;  /* 0x0000000103037824 */ /* 0x000fe400078e0a08 */
[----:B0-----:R-:W-:Y:S01]  /*0ba0*/  FMUL R8, R0, UR7 ;  /* 0x0000000700087c20 */ /* 0x001fe20008400000 */
[----:B------:R-:W-:Y:S01]  /*0bb0*/  FMUL R2, R2, UR7 ;  /* 0x0000000702027c20 */ /* 0x000fe20008400000 */
[----:B------:R-:W-:Y:S02]  /*0bc0*/  IMAD.IADD R9, R9, 0x1, -R10 ;  /* 0x0000000109097824 */ /* 0x000fe400078e0a0a */
[----:B--2---:R-:W-:Y:S01]  /*0bd0*/  FADD R0, -R6, 1 ;  /* 0x3f80000006007421 */ /* 0x004fe20000000100 */
[C---:B------:R-:W-:Y:S01]  /*0be0*/  FMUL R7, R25.reuse, R8 ;  /* 0x0000000819077220 */ /* 0x040fe20000400000 */
[-C--:B------:R-:W-:Y:S01]  /*0bf0*/  FMUL R25, R25, R2.reuse ;  /* 0x0000000219197220 */ /* 0x080fe20000400000 */
[C---:B------:R-:W-:Y:S01]  /*0c00*/  FMUL R17, R24.reuse, R2 ;  /* 0x0000000218117220 */ /* 0x040fe20000400000 */
[----:B------:R-:W-:Y:S01]  /*0c10*/  FMUL R11, R24, R8 ;  /* 0x00000008180b7220 */ /* 0x000fe20000400000 */
[----:B-1----:R-:W-:-:S04]  /*0c20*/  IMAD.WIDE R2, R3, 0x4, R4 ;  /* 0x0000000403027825 */ /* 0x002fc800078e0204 */
[----:B------:R-:W-:Y:S01]  /*0c30*/  FMUL R15, R6, R7 ;  /* 0x00000007060f7220 */ /* 0x000fe20000400000 */
[C---:B------:R-:W-:Y:S01]  /*0c40*/  FMUL R19, R0.reuse, R17 ;  /* 0x0000001100137220 */ /* 0x040fe20000400000 */
[----:B------:R-:W-:Y:S01]  /*0c50*/  FMUL R13, R0, R11 ;  /* 0x0000000b000d7220 */ /* 0x000fe20000400000 */
[----:B------:R-:W-:-:S04]  /*0c60*/  IMAD.WIDE R4, R9, 0x4, R4 ;  /* 0x0000000409047825 */ /* 0x000fc800078e0204 */
[C---:B------:R-:W-:Y:S01]  /*0c70*/  FMUL R9, R0.reuse, R7 ;  /* 0x0000000700097220 */ /* 0x040fe20000400000 */
[-C--:B------:R-:W-:Y:S01]  /*0c80*/  FMUL R7, R0, R25.reuse ;  /* 0x0000001900077220 */ /* 0x080fe20000400000 */
[C---:B------:R-:W-:Y:S01]  /*0c90*/  FMUL R25, R6.reuse, R25 ;  /* 0x0000001906197220 */ /* 0x040fe20000400000 */
[C---:B------:R-:W-:Y:S01]  /*0ca0*/  FMUL R11, R6.reuse, R11 ;  /* 0x0000000b060b7220 */ /* 0x040fe20000400000 */
[----:B------:R-:W-:Y:S01]  /*0cb0*/  FMUL R17, R6, R17 ;  /* 0x0000001106117220 */ /* 0x000fe20000400000 */
[----:B------:R-:W-:Y:S04]  /*0cc0*/  REDG.E.ADD.F32.FTZ.RN.STRONG.GPU desc[UR4][R2.64], R9 ;  /* 0x00000009020079a6 */ /* 0x000fe8000c12f304 */
[----:B------:R-:W-:Y:S04]  /*0cd0*/  REDG.E.ADD.F32.FTZ.RN.STRONG.GPU desc[UR4][R4.64], R7 ;  /* 0x00000007040079a6 */ /* 0x000fe8000c12f304 */
[----:B------:R-:W-:Y:S04]  /*0ce0*/  REDG.E.ADD.F32.FTZ.RN.STRONG.GPU desc[UR4][R2.64], R13 ;  /* 0x0000000d020079a6 */ /* 0x000fe8000c12f304 */
[----:B------:R-:W-:Y:S04]  /*0cf0*/  REDG.E.ADD.F32.FTZ.RN.STRONG.GPU desc[UR4][R2.64], R15 ;  /* 0x0000000f020079a6 */ /* 0x000fe8000c12f304 */
[----:B------:R-:W-:Y:S04]  /*0d00*/  REDG.E.ADD.F32.FTZ.RN.STRONG.GPU desc[UR4][R4.64], R19 ;  /* 0x00000013040079a6 */ /* 0x000fe8000c12f304 */
[----:B------:R-:W-:Y:S04]  /*0d10*/  REDG.E.ADD.F32.FTZ.RN.STRONG.GPU desc[UR4][R4.64], R25 ;  /* 0x00000019040079a6 */ /* 0x000fe8000c12f304 */
[----:B------:R-:W-:Y:S04]  /*0d20*/  REDG.E.ADD.F32.FTZ.RN.STRONG.GPU desc[UR4][R2.64], R11 ;  /* 0x0000000b020079a6 */ /* 0x000fe8000c12f304 */
[----:B------:R-:W-:Y:S01]  /*0d30*/  REDG.E.ADD.F32.FTZ.RN.STRONG.GPU desc[UR4][R4.64], R17 ;  /* 0x00000011040079a6 */ /* 0x000fe2000c12f304 */
[----:B------:R-:W-:Y:S05]  /*0d40*/  EXIT ;  /* 0x000000000000794d */ /* 0x000fea0003800000 */
        .weak           $__internal_3_$__cuda_sm20_div_rn_f64_full
        .type           $__internal_3_$__cuda_sm20_div_rn_f64_full,@function
        .size           $__internal_3_$__cuda_sm20_div_rn_f64_full,(.L_x_122 - $__internal_3_$__cuda_sm20_div_rn_f64_full)
$__internal_3_$__cuda_sm20_div_rn_f64_full:
[C---:B------:R-:W-:Y:S01]  /*0d50*/  FSETP.GEU.AND P0, PT, |R5|.reuse, 1.469367938527859385e-39, PT ;  /* 0x001000000500780b */ /* 0x040fe20003f0e200 */
[----:B------:R-:W-:Y:S01]  /*0d60*/  IMAD.U32 R8, RZ, RZ, UR6 ;  /* 0x00000006ff087e24 */ /* 0x000fe2000f8e00ff */
[----:B------:R-:W-:Y:S01]  /*0d70*/  LOP3.LUT R7, R5, 0x800fffff, RZ, 0xc0, !PT ;  /* 0x800fffff05077812 */ /* 0x000fe200078ec0ff */
[----:B------:R-:W-:Y:S01]  /*0d80*/  IMAD.MOV.U32 R12, RZ, RZ, 0x1 ;  /* 0x00000001ff0c7424 */ /* 0x000fe200078e00ff */
[----:B------:R-:W-:Y:S01]  /*0d90*/  MOV R6, UR6 ;  /* 0x0000000600067c02 */ /* 0x000fe20008000f00 */
[----:B------:R-:W-:Y:S01]  /*0da0*/  BSSY.RECONVERGENT B1, `(.L_x_68) ;  /* 0x0000056000017945 */ /* 0x000fe20003800200 */
[----:B------:R-:W-:Y:S01]  /*0db0*/  LOP3.LUT R9, R7, 0x3ff00000, RZ, 0xfc, !PT ;  /* 0x3ff0000007097812 */ /* 0x000fe200078efcff */
[----:B------:R-:W-:Y:S01]  /*0dc0*/  IMAD.MOV.U32 R7, RZ, RZ, R5 ;  /* 0x000000ffff077224 */ /* 0x000fe200078e0005 */
[----:B------:R-:W-:Y:S02]  /*0dd0*/  FSETP.GEU.AND P2, PT, |R11|, 1.469367938527859385e-39, PT ;  /* 0x001000000b00780b */ /* 0x000fe40003f4e200 */
[----:B------:R-:W-:-:S03]  /*0de0*/  LOP3.LUT R23, R5, 0x7ff00000, RZ, 0xc0, !PT ;  /* 0x7ff0000005177812 */ /* 0x000fc600078ec0ff */
[----:B------:R-:W-:Y:S01]  /*0df0*/  @!P0 DMUL R8, R6, 8.98846567431157953865e+307 ;  /* 0x7fe0000006088828 */ /* 0x000fe20000000000 */
[----:B------:R-:W-:-:S05]  /*0e00*/  LOP3.LUT R6, R11, 0x7ff00000, RZ, 0xc0, !PT ;  /* 0x7ff000000b067812 */ /* 0x000fca00078ec0ff */
[----:B------:R-:W0:Y:S01]  /*0e10*/  MUFU.RCP64H R13, R9 ;  /* 0x00000009000d7308 */ /* 0x000e220000001800 */
[C---:B------:R-:W-:Y:S01]  /*0e20*/  ISETP.GE.U32.AND P1, PT, R6.reuse, R23, PT ;  /* 0x000000170600720c */ /* 0x040fe20003f26070 */
[----:B------:R-:W-:Y:S01]  /*0e30*/  IMAD.MOV.U32 R22, RZ, RZ, R6 ;  /* 0x000000ffff167224 */ /* 0x000fe200078e0006 */
[----:B------:R-:W-:Y:S02]  /*0e40*/  @!P2 LOP3.LUT R7, R7, 0x7ff00000, RZ, 0xc0, !PT ;  /* 0x7ff000000707a812 */ /* 0x000fe400078ec0ff */
[----:B------:R-:W-:Y:S02]  /*0e50*/  @!P0 LOP3.LUT R23, R9, 0x7ff00000, RZ, 0xc0, !PT ;  /* 0x7ff0000009178812 */ /* 0x000fe400078ec0ff */
[----:B------:R-:W-:Y:S01]  /*0e60*/  @!P2 ISETP.GE.U32.AND P3, PT, R6, R7, PT ;  /* 0x000000070600a20c */ /* 0x000fe20003f66070 */
[----:B------:R-:W-:-:S05]  /*0e70*/  IMAD.MOV.U32 R7, RZ, RZ, 0x1ca00000 ;  /* 0x1ca00000ff077424 */ /* 0x000fca00078e00ff */
[----:B------:R-:W-:Y:S01]  /*0e80*/  @!P2 SEL R15, R7, 0x63400000, !P3 ;  /* 0x63400000070fa807 */ /* 0x000fe20005800000 */
[----:B0-----:R-:W-:-:S03]  /*0e90*/  DFMA R16, R12, -R8, 1 ;  /* 0x3ff000000c10742b */ /* 0x001fc60000000808 */
[----:B------:R-:W-:-:S04]  /*0ea0*/  @!P2 LOP3.LUT R18, R15, 0x80000000, R11, 0xf8, !PT ;  /* 0x800000000f12a812 */ /* 0x000fc800078ef80b */
[----:B------:R-:W-:Y:S01]  /*0eb0*/  @!P2 LOP3.LUT R19, R18, 0x100000, RZ, 0xfc, !PT ;  /* 0x001000001213a812 */ /* 0x000fe200078efcff */
[----:B------:R-:W-:Y:S01]  /*0ec0*/  @!P2 IMAD.MOV.U32 R18, RZ, RZ, RZ ;  /* 0x000000ffff12a224 */ /* 0x000fe200078e00ff */
[----:B------:R-:W-:-:S08]  /*0ed0*/  DFMA R16, R16, R16, R16 ;  /* 0x000000101010722b */ /* 0x000fd00000000010 */
[----:B------:R-:W-:Y:S01]  /*0ee0*/  DFMA R16, R12, R16, R12 ;  /* 0x000000100c10722b */ /* 0x000fe2000000000c */
[----:B------:R-:W-:Y:S02]  /*0ef0*/  SEL R13, R7, 0x63400000, !P1 ;  /* 0x63400000070d7807 */ /* 0x000fe40004800000 */
[----:B------:R-:W-:Y:S02]  /*0f00*/  MOV R12, R10 ;  /* 0x0000000a000c7202 */ /* 0x000fe40000000f00 */
        /* <DEDUP_REMOVED lines=8> */
[----:B------:R-:W-:Y:S01]  /*0f90*/  DFMA R18, R16, -R8, R12 ;  /* 0x800000081012722b */ /* 0x000fe2000000000c */
[----:B------:R-:W-:-:S04]  /*0fa0*/  IADD3 R27, PT, PT, R23, -0x1, RZ ;  /* 0xffffffff171b7810 */ /* 0x000fc80007ffe0ff */
[----:B------:R-:W-:-:S03]  /*0fb0*/  ISETP.GT.U32.OR P0, PT, R27, 0x7feffffe, P0 ;  /* 0x7feffffe1b00780c */ /* 0x000fc60000704470 */
[----:B------:R-:W-:Y:S01]  /*0fc0*/  DFMA R18, R14, R18, R16 ;  /* 0x000000120e12722b */ /* 0x000fe20000000010 */
[----:B------:R-:W-:Y:S02]  /*0fd0*/  IMAD.U32 R14, RZ, RZ, UR6 ;  /* 0x00000006ff0e7e24 */ /* 0x000fe4000f8e00ff */
[----:B------:R-:W-:-:S07]  /*0fe0*/  IMAD.MOV.U32 R15, RZ, RZ, R5 ;  /* 0x000000ffff0f7224 */ /* 0x000fce00078e0005 */
[----:B------:R-:W-:Y:S05]  /*0ff0*/  @P0 BRA `(.L_x_69) ;  /* 0x00000000006c0947 */ /* 0x000fea0003800000 */
[----:B------:R-:W-:-:S04]  /*1000*/  LOP3.LUT R11, R15, 0x7ff00000, RZ, 0xc0, !PT ;  /* 0x7ff000000f0b7812 */ /* 0x000fc800078ec0ff */
[CC--:B------:R-:W-:Y:S02]  /*1010*/  VIADDMNMX R10, R6.reuse, -R11.reuse, 0xb9600000, !PT ;  /* 0xb9600000060a7446 */ /* 0x0c0fe4000780090b */
[----:B------:R-:W-:Y:S02]  /*1020*/  ISETP.GE.U32.AND P0, PT, R6, R11, PT ;  /* 0x0000000b0600720c */ /* 0x000fe40003f06070 */
[----:B------:R-:W-:Y:S02]  /*1030*/  VIMNMX R10, PT, PT, R10, 0x46a00000, PT ;  /* 0x46a000000a0a7848 */ /* 0x000fe40003fe0100 */
[----:B------:R-:W-:-:S04]  /*1040*/  SEL R7, R7, 0x63400000, !P0 ;  /* 0x6340000007077807 */ /* 0x000fc80004000000 */
[----:B------:R-:W-:Y:S01]  /*1050*/  IADD3 R16, PT, PT, -R7, R10, RZ ;  /* 0x0000000a07107210 */ /* 0x000fe20007ffe1ff */
[----:B------:R-:W-:-:S04]  /*1060*/  IMAD.MOV.U32 R10, RZ, RZ, RZ ;  /* 0x000000ffff0a7224 */ /* 0x000fc800078e00ff */
[----:B------:R-:W-:-:S06]  /*1070*/  VIADD R11, R16, 0x7fe00000 ;  /* 0x7fe00000100b7836 */ /* 0x000fcc0000000000 */
[----:B------:R-:W-:-:S10]  /*1080*/  DMUL R6, R18, R10 ;  /* 0x0000000a12067228 */ /* 0x000fd40000000000 */
[----:B------:R-:W-:-:S13]  /*1090*/  FSETP.GTU.AND P0, PT, |R7|, 1.469367938527859385e-39, PT ;  /* 0x001000000700780b */ /* 0x000fda0003f0c200 */
[----:B------:R-:W-:Y:S05]  /*10a0*/  @P0 BRA `(.L_x_70) ;  /* 0x0000000000940947 */ /* 0x000fea0003800000 */
[----:B------:R-:W-:Y:S01]  /*10b0*/  DFMA R8, R18, -R8, R12 ;  /* 0x800000081208722b */ /* 0x000fe2000000000c */
[----:B------:R-:W-:-:S09]  /*10c0*/  MOV R10, RZ ;  /* 0x000000ff000a7202 */ /* 0x000fd20000000f00 */
        /* <DEDUP_REMOVED lines=14> */
.L_x_69:
        /* <DEDUP_REMOVED lines=11> */
[----:B------:R-:W-:Y:S01]  /*1260*/  @P0 LOP3.LUT R8, R7, 0x7ff00000, RZ, 0xfc, !PT ;  /* 0x7ff0000007080812 */ /* 0x000fe200078efcff */
[----:B------:R-:W-:Y:S01]  /*1270*/  @!P0 IMAD.MOV.U32 R6, RZ, RZ, RZ ;  /* 0x000000ffff068224 */ /* 0x000fe200078e00ff */
[----:B------:R-:W-:-:S03]  /*1280*/  @P0 MOV R6, RZ ;  /* 0x000000ff00060202 */ /* 0x000fc60000000f00 */
[----:B------:R-:W-:Y:S01]  /*1290*/  @P0 IMAD.MOV.U32 R7, RZ, RZ, R8 ;  /* 0x000000ffff070224 */ /* 0x000fe200078e0008 */
[----:B------:R-:W-:Y:S06]  /*12a0*/  BRA `(.L_x_70) ;  /* 0x0000000000147947 */ /* 0x000fec0003800000 */
.L_x_72:
[----:B------:R-:W-:Y:S01]  /*12b0*/  LOP3.LUT R7, R15, 0x80000, RZ, 0xfc, !PT ;  /* 0x000800000f077812 */ /* 0x000fe200078efcff */
[----:B------:R-:W-:Y:S01]  /*12c0*/  IMAD.MOV.U32 R6, RZ, RZ, R14 ;  /* 0x000000ffff067224 */ /* 0x000fe200078e000e */
[----:B------:R-:W-:Y:S06]  /*12d0*/  BRA `(.L_x_70) ;  /* 0x0000000000087947 */ /* 0x000fec0003800000 */
.L_x_71:
[----:B------:R-:W-:Y:S02]  /*12e0*/  LOP3.LUT R7, R11, 0x80000, RZ, 0xfc, !PT ;  /* 0x000800000b077812 */ /* 0x000fe400078efcff */
[----:B------:R-:W-:-:S07]  /*12f0*/  MOV R6, R10 ;  /* 0x0000000a00067202 */ /* 0x000fce0000000f00 */
.L_x_70:
[----:B------:R-:W-:Y:S05]  /*1300*/  BSYNC.RECONVERGENT B1 ;  /* 0x0000000000017941 */ /* 0x000fea0003800200 */
.L_x_68:
[----:B------:R-:W-:Y:S01]  /*1310*/  IMAD.MOV.U32 R8, RZ, RZ, R6 ;  /* 0x000000ffff087224 */ /* 0x000fe200078e0006 */
[----:B------:R-:W-:Y:S01]  /*1320*/  MOV R6, R4 ;  /* 0x0000000400067202 */ /* 0x000fe20000000f00 */
[----:B------:R-:W-:Y:S02]  /*1330*/  IMAD.MOV.U32 R9, RZ, RZ, R7 ;  /* 0x000000ffff097224 */ /* 0x000fe400078e0007 */
[----:B------:R-:W-:-:S04]  /*1340*/  IMAD.MOV.U32 R7, RZ, RZ, 0x0 ;  /* 0x00000000ff077424 */ /* 0x000fc800078e00ff */
[----:B------:R-:W-:Y:S05]  /*1350*/  RET.REL.NODEC R6 `(_Z14scatter_chargeP8ParticlefPf) ;  /* 0xffffffec06287950 */ /* 0x000fea0003c3ffff */
.L_x_73:
        /* <DEDUP_REMOVED lines=10> */
.L_x_122:


//--------------------- .text._Z23set_grid_array_to_valuePff --------------------------
	.section	.text._Z23set_grid_array_to_valuePff,"ax",@progbits
	.align	128
        .global         _Z23set_grid_array_to_valuePff
        .type           _Z23set_grid_array_to_valuePff,@function
        .size           _Z23set_grid_array_to_valuePff,(.L_x_129 - _Z23set_grid_array_to_valuePff)
        .other          _Z23set_grid_array_to_valuePff,@"STO_CUDA_ENTRY STV_DEFAULT"
_Z23set_grid_array_to_valuePff:
.text._Z23set_grid_array_to_valuePff:
[----:B------:R-:W-:Y:S01]  /*0000*/  LDC R1, c[0x0][0x37c] ;  /* 0x0000df00ff017b82 */ /* 0x000fe20000000800 */
[----:B------:R-:W0:Y:S07]  /*0010*/  S2R R2, SR_TID.Y ;  /* 0x0000000000027919 */ /* 0x000e2e0000002200 */
[----:B------:R-:W1:Y:S01]  /*0020*/  LDC R0, c[0x0][0x360] ;  /* 0x0000d800ff007b82 */ /* 0x000e620000000800 */
[----:B------:R-:W2:Y:S01]  /*0030*/  S2R R7, SR_TID.Z ;  /* 0x0000000000077919 */ /* 0x000ea20000002300 */
[----:B------:R-:W1:Y:S06]  /*0040*/  S2R R3, SR_TID.X ;  /* 0x0000000000037919 */ /* 0x000e6c0000002100 */
[----:B------:R-:W0:Y:S08]  /*0050*/  LDC R5, c[0x0][0x364] ;  /* 0x0000d900ff057b82 */ /* 0x000e300000000800 */
[----:B------:R-:W0:Y:S08]  /*0060*/  S2UR UR5, SR_CTAID.Y ;  /* 0x00000000000579c3 */ /* 0x000e300000002600 */
[----:B------:R-:W2:Y:S08]  /*0070*/  S2UR UR6, SR_CTAID.Z ;  /* 0x00000000000679c3 */ /* 0x000eb00000002700 */
[----:B------:R-:W2:Y:S08]  /*0080*/  LDC R4, c[0x0][0x368] ;  /* 0x0000da00ff047b82 */ /* 0x000eb00000000800 */
[----:B------:R-:W1:Y:S01]  /*0090*/  S2UR UR4, SR_CTAID.X ;  /* 0x00000000000479c3 */ /* 0x000e620000002500 */
[----:B0-----:R-:W-:-:S02]  /*00a0*/  IMAD R5, R5, UR5, R2 ;  /* 0x0000000505057c24 */ /* 0x001fc4000f8e0202 */
[----:B--2---:R-:W-:-:S05]  /*00b0*/  IMAD R4, R4, UR6, R7 ;  /* 0x0000000604047c24 */ /* 0x004fca000f8e0207 */
[----:B------:R-:W-:Y:S01]  /*00c0*/  LOP3.LUT P0, RZ, R4, 0xffffff0, R5, 0xc8, !PT ;  /* 0x0ffffff004ff7812 */ /* 0x000fe2000780c805 */
[----:B-1----:R-:W-:-:S05]  /*00d0*/  IMAD R0, R0, UR4, R3 ;  /* 0x0000000400007c24 */ /* 0x002fca000f8e0203 */
[----:B------:R-:W-:-:S13]  /*00e0*/  ISETP.GT.OR P0, PT, R0, 0xf, P0 ;  /* 0x0000000f0000780c */ /* 0x000fda0000704670 */
[----:B------:R-:W-:Y:S05]  /*00f0*/  @P0 EXIT ;  /* 0x000000000000094d */ /* 0x000fea0003800000 */
[----:B------:R-:W0:Y:S01]  /*0100*/  LDC.64 R2, c[0x0][0x380] ;  /* 0x0000e000ff027b82 */ /* 0x000e220000000a00 */
[----:B------:R-:W-:Y:S01]  /*0110*/  IADD3 R5, PT, PT, R0, R5, RZ ;  /* 0x0000000500057210 */ /* 0x000fe20007ffe0ff */
[----:B------:R-:W1:Y:S03]  /*0120*/  LDCU.64 UR4, c[0x0][0x358] ;  /* 0x00006b00ff0477ac */ /* 0x000e660008000a00 */
[----:B------:R-:W-:-:S03]  /*0130*/  LEA R5, R4, R5, 0x4 ;  /* 0x0000000504057211 */ /* 0x000fc600078e20ff */
[----:B------:R-:W1:Y:S01]  /*0140*/  LDC R7, c[0x0][0x388] ;  /* 0x0000e200ff077b82 */ /* 0x000e620000000800 */
[----:B------:R-:W-:-:S05]  /*0150*/  SHF.L.U32 R5, R5, 0x4, RZ ;  /* 0x0000000405057819 */ /* 0x000fca00000006ff */
[----:B0-----:R-:W-:-:S05]  /*0160*/  IMAD.WIDE R2, R5, 0x4, R2 ;  /* 0x0000000405027825 */ /* 0x001fca00078e0202 */
[----:B-1----:R-:W-:Y:S01]  /*0170*/  STG.E desc[UR4][R2.64], R7 ;  /* 0x0000000702007986 */ /* 0x002fe2000c101904 */
[----:B------:R-:W-:Y:S05]  /*0180*/  EXIT ;  /* 0x000000000000794d */ /* 0x000fea0003800000 */
.L_x_74:
        /* <DEDUP_REMOVED lines=15> */
.L_x_129:


//--------------------- .text._Z20scale_down_after_fftPfS_S_ --------------------------
	.section	.text._Z20scale_down_after_fftPfS_S_,"ax",@progbits
	.align	128
        .global         _Z20scale_down_after_fftPfS_S_
        .type           _Z20scale_down_after_fftPfS_S_,@function
        .size           _Z20scale_down_after_fftPfS_S_,(.L_x_130 - _Z20scale_down_after_fftPfS_S_)
        .other          _Z20scale_down_after_fftPfS_S_,@"STO_CUDA_ENTRY STV_DEFAULT"
_Z20scale_down_after_fftPfS_S_:
.text._Z20scale_down_after_fftPfS_S_:
        /* <DEDUP_REMOVED lines=20> */
[----:B------:R-:W2:Y:S01]  /*0140*/  LDC.64 R6, c[0x0][0x390] ;  /* 0x0000e400ff067b82 */ /* 0x000ea20000000a00 */
[----:B------:R-:W-:-:S07]  /*0150*/  SHF.L.U32 R9, R5, 0x4, RZ ;  /* 0x0000000405097819 */ /* 0x000fce00000006ff */
[----:B------:R-:W3:Y:S01]  /*0160*/  LDC.64 R4, c[0x0][0x388] ;  /* 0x0000e200ff047b82 */ /* 0x000ee20000000a00 */
[----:B0-----:R-:W-:-:S05]  /*0170*/  IMAD.WIDE R2, R9, 0x4, R2 ;  /* 0x0000000409027825 */ /* 0x001fca00078e0202 */
[----:B-1----:R-:W4:Y:S01]  /*0180*/  LDG.E R0, desc[UR4][R2.64] ;  /* 0x0000000402007981 */ /* 0x002f22000c1e1900 */
[----:B---3--:R-:W-:-:S04]  /*0190*/  IMAD.WIDE R4, R9, 0x4, R4 ;  /* 0x0000000409047825 */ /* 0x008fc800078e0204 */
[----:B----4-:R-:W-:-:S05]  /*01a0*/  FMUL R11, R0, 0.000244140625 ;  /* 0x39800000000b7820 */ /* 0x010fca0000400000 */
[----:B------:R-:W-:Y:S04]  /*01b0*/  STG.E desc[UR4][R2.64], R11 ;  /* 0x0000000b02007986 */ /* 0x000fe8000c101904 */
[----:B------:R-:W3:Y:S01]  /*01c0*/  LDG.E R0, desc[UR4][R4.64] ;  /* 0x0000000404007981 */ /* 0x000ee2000c1e1900 */
[----:B--2---:R-:W-:-:S04]  /*01d0*/  IMAD.WIDE R6, R9, 0x4, R6 ;  /* 0x0000000409067825 */ /* 0x004fc800078e0206 */
[----:B---3--:R-:W-:-:S05]  /*01e0*/  FMUL R13, R0, 0.000244140625 ;  /* 0x39800000000d7820 */ /* 0x008fca0000400000 */
[----:B------:R-:W-:Y:S04]  /*01f0*/  STG.E desc[UR4][R4.64], R13 ;  /* 0x0000000d04007986 */ /* 0x000fe8000c101904 */
[----:B------:R-:W2:Y:S02]  /*0200*/  LDG.E R0, desc[UR4][R6.64] ;  /* 0x0000000406007981 */ /* 0x000ea4000c1e1900 */
[----:B--2---:R-:W-:-:S05]  /*0210*/  FMUL R9, R0, 0.000244140625 ;  /* 0x3980000000097820 */ /* 0x004fca0000400000 */
[----:B------:R-:W-:Y:S01]  /*0220*/  STG.E desc[UR4][R6.64], R9 ;  /* 0x0000000906007986 */ /* 0x000fe2000c101904 */
[----:B------:R-:W-:Y:S05]  /*0230*/  EXIT ;  /* 0x000000000000794d */ /* 0x000fea0003800000 */
.L_x_75:
        /* <DEDUP_REMOVED lines=12> */
.L_x_130:


//--------------------- .text._Z12complex2realP6float2Pf --------------------------
	.section	.text._Z12complex2realP6float2Pf,"ax",@progbits
	.align	128
        .global         _Z12complex2realP6float2Pf
        .type           _Z12complex2realP6float2Pf,@function
        .size           _Z12complex2realP6float2Pf,(.L_x_131 - _Z12complex2realP6float2Pf)
        .other          _Z12complex2realP6float2Pf,@"STO_CUDA_ENTRY STV_DEFAULT"
_Z12complex2realP6float2Pf:
.text._Z12complex2realP6float2Pf:
        /* <DEDUP_REMOVED lines=19> */
[----:B------:R-:W-:-:S04]  /*0130*/  LEA R5, R4, R5, 0x4 ;  /* 0x0000000504057211 */ /* 0x000fc800078e20ff */
[----:B------:R-:W-:Y:S02]  /*0140*/  SHF.L.U32 R7, R5, 0x4, RZ ;  /* 0x0000000405077819 */ /* 0x000fe400000006ff */
[----:B------:R-:W2:Y:S03]  /*0150*/  LDC.64 R4, c[0x0][0x388] ;  /* 0x0000e200ff047b82 */ /* 0x000ea60000000a00 */
[----:B0-----:R-:W-:-:S06]  /*0160*/  IMAD.WIDE R2, R7, 0x8, R2 ;  /* 0x0000000807027825 */ /* 0x001fcc00078e0202 */
[----:B-1----:R-:W3:Y:S01]  /*0170*/  LDG.E R2, desc[UR4][R2.64] ;  /* 0x0000000402027981 */ /* 0x002ee2000c1e1900 */
[----:B--2---:R-:W-:-:S04]  /*0180*/  IMAD.WIDE R4, R7, 0x4, R4 ;  /* 0x0000000407047825 */ /* 0x004fc800078e0204 */
[----:B---3--:R-:W-:-:S05]  /*0190*/  FMUL R7, R2, 0.000244140625 ;  /* 0x3980000002077820 */ /* 0x008fca0000400000 */
[----:B------:R-:W-:Y:S01]  /*01a0*/  STG.E desc[UR4][R4.64], R7 ;  /* 0x0000000704007986 */ /* 0x000fe2000c101904 */
[----:B------:R-:W-:Y:S05]  /*01b0*/  EXIT ;  /* 0x000000000000794d */ /* 0x000fea0003800000 */
.L_x_76:
        /* <DEDUP_REMOVED lines=12> */
.L_x_131:


//--------------------- .text._Z12real2complexPfP6float2 --------------------------
	.section	.text._Z12real2complexPfP6float2,"ax",@progbits
	.align	128
        .global         _Z12real2complexPfP6float2
        .type           _Z12real2complexPfP6float2,@function
        .size           _Z12real2complexPfP6float2,(.L_x_132 - _Z12real2complexPfP6float2)
        .other          _Z12real2complexPfP6float2,@"STO_CUDA_ENTRY STV_DEFAULT"
_Z12real2complexPfP6float2:
.text._Z12real2complexPfP6float2:
        /* <DEDUP_REMOVED lines=22> */
[----:B0-----:R-:W-:-:S05]  /*0160*/  IMAD.WIDE R2, R7, 0x4, R2 ;  /* 0x0000000407027825 */ /* 0x001fca00078e0202 */
[----:B-1----:R-:W3:Y:S01]  /*0170*/  LDG.E R8, desc[UR4][R2.64] ;  /* 0x0000000402087981 */ /* 0x002ee2000c1e1900 */
[----:B------:R-:W-:Y:S02]  /*0180*/  HFMA2 R9, -RZ, RZ, 0, 0 ;  /* 0x00000000ff097431 */ /* 0x000fe400000001ff */
[----:B--2---:R-:W-:-:S05]  /*0190*/  IMAD.WIDE R4, R7, 0x8, R4 ;  /* 0x0000000807047825 */ /* 0x004fca00078e0204 */
[----:B---3--:R-:W-:Y:S01]  /*01a0*/  STG.E.64 desc[UR4][R4.64], R8 ;  /* 0x0000000804007986 */ /* 0x008fe2000c101b04 */
[----:B------:R-:W-:Y:S05]  /*01b0*/  EXIT ;  /* 0x000000000000794d */ /* 0x000fea0003800000 */
.L_x_77:
        /* <DEDUP_REMOVED lines=12> */
.L_x_132:


//--------------------- .text._Z13solve_poissonPfP6float2S1_S1_S1_ --------------------------
	.section	.text._Z13solve_poissonPfP6float2S1_S1_S1_,"ax",@progbits
	.align	128
        .global         _Z13solve_poissonPfP6float2S1_S1_S1_
        .type           _Z13solve_poissonPfP6float2S1_S1_S1_,@function
        .size           _Z13solve_poissonPfP6float2S1_S1_S1_,(.L_x_124 - _Z13solve_poissonPfP6float2S1_S1_S1_)
        .other          _Z13solve_poissonPfP6float2S1_S1_S1_,@"STO_CUDA_ENTRY STV_DEFAULT"
_Z13solve_poissonPfP6float2S1_S1_S1_:
.text._Z13solve_poissonPfP6float2S1_S1_S1_:
[----:B------:R-:W-:Y:S01]  /*0000*/  LDC R1, c[0x0][0x37c] ;  /* 0x0000df00ff017b82 */ /* 0x000fe20000000800 */
[----:B------:R-:W0:Y:S07]  /*0010*/  S2R R5, SR_TID.Y ;  /* 0x0000000000057919 */ /* 0x000e2e0000002200 */
[----:B------:R-:W1:Y:S01]  /*0020*/  LDC R3, c[0x0][0x360] ;  /* 0x0000d800ff037b82 */ /* 0x000e620000000800 */
[----:B------:R-:W2:Y:S01]  /*0030*/  S2R R7, SR_TID.Z ;  /* 0x0000000000077919 */ /* 0x000ea20000002300 */
[----:B------:R-:W1:Y:S06]  /*0040*/  S2R R2, SR_TID.X ;  /* 0x0000000000027919 */ /* 0x000e6c0000002100 */
[----:B------:R-:W0:Y:S08]  /*0050*/  S2UR UR5, SR_CTAID.Y ;  /* 0x00000000000579c3 */ /* 0x000e300000002600 */
[----:B------:R-:W0:Y:S08]  /*0060*/  LDC R0, c[0x0][0x364] ;  /* 0x0000d900ff007b82 */ /* 0x000e300000000800 */
        /* <DEDUP_REMOVED lines=10> */
[----:B------:R-:W1:Y:S07]  /*0110*/  LDCU.64 UR4, c[0x0][0x358] ;  /* 0x00006b00ff0477ac */ /* 0x000e6e0008000a00 */
[----:B------:R-:W2:Y:S01]  /*0120*/  LDC.64 R24, c[0x0][0x388] ;  /* 0x0000e200ff187b82 */ /* 0x000ea20000000a00 */
[----:B0-----:R-:W-:-:S04]  /*0130*/  IMAD.WIDE.U32 R20, R0, 0x4, R22 ;  /* 0x0000000400147825 */ /* 0x001fc800078e0016 */
[--C-:B------:R-:W-:Y:S01]  /*0140*/  IMAD.WIDE R26, R3, 0x4, R22.reuse ;  /* 0x00000004031a7825 */ /* 0x100fe200078e0216 */
[----:B-1----:R-:W3:Y:S03]  /*0150*/  LDG.E R4, desc[UR4][R20.64] ;  /* 0x0000000414047981 */ /* 0x002ee6000c1e1900 */
[----:B------:R-:W-:Y:S01]  /*0160*/  IMAD.WIDE.U32 R22, R5, 0x4, R22 ;  /* 0x0000000405167825 */ /* 0x000fe200078e0016 */
[----:B------:R-:W4:Y:S04]  /*0170*/  LDG.E R7, desc[UR4][R26.64] ;  /* 0x000000041a077981 */ /* 0x000f28000c1e1900 */
[----:B------:R-:W5:Y:S01]  /*0180*/  LDG.E R9, desc[UR4][R22.64] ;  /* 0x0000000416097981 */ /* 0x000f62000c1e1900 */
[----:B------:R-:W-:-:S04]  /*0190*/  IMAD.IADD R2, R3, 0x1, R0 ;  /* 0x0000000103027824 */ /* 0x000fc800078e0200 */
[----:B------:R-:W-:-:S04]  /*01a0*/  IMAD R2, R5, 0x10, R2 ;  /* 0x0000001005027824 */ /* 0x000fc800078e0202 */
[----:B------:R-:W-:-:S04]  /*01b0*/  IMAD.SHL.U32 R2, R2, 0x10, RZ ;  /* 0x0000001002027824 */ /* 0x000fc800078e00ff */
[----:B--2---:R-:W-:-:S05]  /*01c0*/  IMAD.WIDE R24, R2, 0x8, R24 ;  /* 0x0000000802187825 */ /* 0x004fca00078e0218 */
[----:B------:R-:W2:Y:S01]  /*01d0*/  LDG.E.64 R28, desc[UR4][R24.64] ;  /* 0x00000004181c7981 */ /* 0x000ea2000c1e1b00 */
[----:B------:R-:W-:Y:S01]  /*01e0*/  LOP3.LUT P0, RZ, R5, R3, R0, 0xfe, !PT ;  /* 0x0000000305ff7212 */ /* 0x000fe2000780fe00 */
[----:B------:R-:W-:Y:S01]  /*01f0*/  BSSY.RECONVERGENT B0, `(.L_x_78) ;  /* 0x0000012000007945 */ /* 0x000fe20003800200 */
[----:B---3--:R-:W-:-:S04]  /*0200*/  FMUL R4, R4, R4 ;  /* 0x0000000404047220 */ /* 0x008fc80000400000 */
[----:B----4-:R-:W-:-:S04]  /*0210*/  FFMA R4, R7, R7, R4 ;  /* 0x0000000707047223 */ /* 0x010fc80000000004 */
[----:B-----5:R-:W-:-:S05]  /*0220*/  FFMA R4, R9, R9, R4 ;  /* 0x0000000909047223 */ /* 0x020fca0000000004 */
[----:B------:R-:W-:-:S04]  /*0230*/  FSEL R0, R4, 1, P0 ;  /* 0x3f80000004007808 */ /* 0x000fc80000000000 */
[----:B------:R-:W0:Y:S01]  /*0240*/  MUFU.RCP R5, R0 ;  /* 0x0000000000057308 */ /* 0x000e220000001000 */
[----:B--2---:R-:W-:-:S07]  /*0250*/  FMUL R3, R7, -R28 ;  /* 0x8000001c07037220 */ /* 0x004fce0000400000 */
[----:B------:R-:W1:Y:S01]  /*0260*/  FCHK P0, R3, R0 ;  /* 0x0000000003007302 */ /* 0x000e620000000000 */
[----:B0-----:R-:W-:-:S04]  /*0270*/  FFMA R4, -R0, R5, 1 ;  /* 0x3f80000000047423 */ /* 0x001fc80000000105 */
[----:B------:R-:W-:-:S04]  /*0280*/  FFMA R4, R5, R4, R5 ;  /* 0x0000000405047223 */ /* 0x000fc80000000005 */
[----:B------:R-:W-:-:S04]  /*0290*/  FFMA R5, R3, R4, RZ ;  /* 0x0000000403057223 */ /* 0x000fc800000000ff */
[----:B------:R-:W-:-:S04]  /*02a0*/  FFMA R6, -R0, R5, R3 ;  /* 0x0000000500067223 */ /* 0x000fc80000000103 */
[----:B------:R-:W-:Y:S01]  /*02b0*/  FFMA R10, R4, R6, R5 ;  /* 0x00000006040a7223 */ /* 0x000fe20000000005 */
[----:B-1----:R-:W-:Y:S06]  /*02c0*/  @!P0 BRA `(.L_x_79) ;  /* 0x0000000000108947 */ /* 0x002fec0003800000 */
[----:B------:R-:W-:Y:S02]  /*02d0*/  MOV R4, R3 ;  /* 0x0000000300047202 */ /* 0x000fe40000000f00 */
[----:B------:R-:W-:-:S07]  /*02e0*/  MOV R6, 0x300 ;  /* 0x0000030000067802 */ /* 0x000fce0000000f00 */
[----:B------:R-:W-:Y:S05]  /*02f0*/  CALL.REL.NOINC `($__internal_5_$__cuda_sm3x_div_rn_noftz_f32_slowpath) ;  /* 0x00000014003c7944 */ /* 0x000fea0003c00000 */
[----:B------:R-:W-:-:S07]  /*0300*/  IMAD.MOV.U32 R10, RZ, RZ, R12 ;  /* 0x000000ffff0a7224 */ /* 0x000fce00078e000c */
.L_x_79:
[----:B------:R-:W-:Y:S05]  /*0310*/  BSYNC.RECONVERGENT B0 ;  /* 0x0000000000007941 */ /* 0x000fea0003800200 */
.L_x_78:
[----:B------:R-:W0:Y:S01]  /*0320*/  MUFU.RCP64H R5, 8.8539939269161038737e-12 ;  /* 0x3da3785b00057908 */ /* 0x000e220000001800 */
[----:B------:R-:W-:Y:S02]  /*0330*/  HFMA2 R4, -RZ, RZ, 0, 5.9604644775390625e-08 ;  /* 0x00000001ff047431 */ /* 0x000fe400000001ff */
[----:B------:R-:W-:Y:S01]  /*0340*/  IMAD.MOV.U32 R8, RZ, RZ, -0x1ff15826 ;  /* 0xe00ea7daff087424 */ /* 0x000fe200078e00ff */
[----:B------:R-:W-:Y:S01]  /*0350*/  UMOV UR6, 0xe00ea7da ;  /* 0xe00ea7da00067882 */ /* 0x000fe20000000000 */
[----:B------:R-:W-:Y:S01]  /*0360*/  IMAD.MOV.U32 R9, RZ, RZ, 0x3da3785b ;  /* 0x3da3785bff097424 */ /* 0x000fe200078e00ff */
[----:B------:R-:W-:Y:S02]  /*0370*/  BSSY.RECONVERGENT B0, `(.L_x_80) ;  /* 0x0000015000007945 */ /* 0x000fe40003800200 */
[----:B------:R-:W1:Y:S03]  /*0380*/  F2F.F64.F32 R10, R10 ;  /* 0x0000000a000a7310 */ /* 0x000e660000201800 */
        /* <DEDUP_REMOVED lines=9> */
[----:B------:R-:W-:-:S05]  /*0420*/  FFMA R3, RZ, 0.079819403588771820068, R5 ;  /* 0x3da3785bff037823 */ /* 0x000fca0000000005 */
[----:B------:R-:W-:Y:S01]  /*0430*/  FSETP.GT.AND P0, PT, |R3|, 1.469367938527859385e-39, PT ;  /* 0x001000000300780b */ /* 0x000fe20003f04200 */
[----:B------:R-:W-:-:S12]  /*0440*/  IMAD.MOV.U32 R3, RZ, RZ, 0x3da3785b ;  /* 0x3da3785bff037424 */ /* 0x000fd800078e00ff */
[----:B------:R-:W-:Y:S05]  /*0450*/  @P0 BRA P1, `(.L_x_81) ;  /* 0x0000000000180947 */ /* 0x000fea0000800000 */
[----:B------:R-:W-:Y:S01]  /*0460*/  IMAD.MOV.U32 R8, RZ, RZ, R10 ;  /* 0x000000ffff087224 */ /* 0x000fe200078e000a */
[----:B------:R-:W-:Y:S01]  /*0470*/  MOV R4, 0x4a0 ;  /* 0x000004a000047802 */ /* 0x000fe20000000f00 */
[----:B------:R-:W-:-:S07]  /*0480*/  IMAD.MOV.U32 R9, RZ, RZ, R11 ;  /* 0x000000ffff097224 */ /* 0x000fce00078e000b */
[----:B------:R-:W-:Y:S05]  /*0490*/  CALL.REL.NOINC `($__internal_4_$__cuda_sm20_div_rn_f64_full) ;  /* 0x0000000c005c7944 */ /* 0x000fea0003c00000 */
[----:B------:R-:W-:Y:S01]  /*04a0*/  MOV R4, R14 ;  /* 0x0000000e00047202 */ /* 0x000fe20000000f00 */
[----:B------:R-:W-:-:S07]  /*04b0*/  IMAD.MOV.U32 R5, RZ, RZ, R15 ;  /* 0x000000ffff057224 */ /* 0x000fce00078e000f */
.L_x_81:
[----:B------:R-:W-:Y:S05]  /*04c0*/  BSYNC.RECONVERGENT B0 ;  /* 0x0000000000007941 */ /* 0x000fea0003800200 */
.L_x_80:
[----:B------:R-:W0:Y:S01]  /*04d0*/  LDC.64 R30, c[0x0][0x390] ;  /* 0x0000e400ff1e7b82 */ /* 0x000e220000000a00 */
[----:B------:R-:W1:Y:S01]  /*04e0*/  F2F.F32.F64 R5, R4 ;  /* 0x0000000400057310 */ /* 0x000e620000301000 */
[----:B0-----:R-:W-:-:S05]  /*04f0*/  IMAD.WIDE R30, R2, 0x8, R30 ;  /* 0x00000008021e7825 */ /* 0x001fca00078e021e */
[----:B-1----:R0:W-:Y:S04]  /*0500*/  STG.E desc[UR4][R30.64], R5 ;  /* 0x000000051e007986 */ /* 0x0021e8000c101904 */
[----:B------:R-:W2:Y:S01]  /*0510*/  LDG.E R26, desc[UR4][R26.64] ;  /* 0x000000041a1a7981 */ /* 0x000ea2000c1e1900 */
[----:B------:R-:W1:Y:S01]  /*0520*/  MUFU.RCP R7, R0 ;  /* 0x0000000000077308 */ /* 0x000e620000001000 */
[----:B------:R-:W-:Y:S01]  /*0530*/  BSSY.RECONVERGENT B0, `(.L_x_82) ;  /* 0x000000c000007945 */ /* 0x000fe20003800200 */
[----:B-1----:R-:W-:-:S04]  /*0540*/  FFMA R6, -R0, R7, 1 ;  /* 0x3f80000000067423 */ /* 0x002fc80000000107 */
[----:B------:R-:W-:Y:S01]  /*0550*/  FFMA R6, R7, R6, R7 ;  /* 0x0000000607067223 */ /* 0x000fe20000000007 */
[----:B--2---:R-:W-:-:S04]  /*0560*/  FMUL R29, R29, -R26 ;  /* 0x8000001a1d1d7220 */ /* 0x004fc80000400000 */
[----:B------:R-:W1:Y:S01]  /*0570*/  FCHK P0, R29, R0 ;  /* 0x000000001d007302 */ /* 0x000e620000000000 */
[----:B------:R-:W-:-:S04]  /*0580*/  FFMA R7, R6, R29, RZ ;  /* 0x0000001d06077223 */ /* 0x000fc800000000ff */
[----:B------:R-:W-:-:S04]  /*0590*/  FFMA R8, -R0, R7, R29 ;  /* 0x0000000700087223 */ /* 0x000fc8000000011d */
[----:B------:R-:W-:Y:S01]  /*05a0*/  FFMA R12, R6, R8, R7 ;  /* 0x00000008060c7223 */ /* 0x000fe20000000007 */
[----:B01----:R-:W-:Y:S06]  /*05b0*/  @!P0 BRA `(.L_x_83) ;  /* 0x00000000000c8947 */ /* 0x003fec0003800000 */
[----:B------:R-:W-:Y:S01]  /*05c0*/  IMAD.MOV.U32 R4, RZ, RZ, R29 ;  /* 0x000000ffff047224 */ /* 0x000fe200078e001d */
[----:B------:R-:W-:-:S07]  /*05d0*/  MOV R6, 0x5f0 ;  /* 0x000005f000067802 */ /* 0x000fce0000000f00 */
[----:B------:R-:W-:Y:S05]  /*05e0*/  CALL.REL.NOINC `($__internal_5_$__cuda_sm3x_div_rn_noftz_f32_slowpath) ;  /* 0x0000001000807944 */ /* 0x000fea0003c00000 */
.L_x_83:
[----:B------:R-:W-:Y:S05]  /*05f0*/  BSYNC.RECONVERGENT B0 ;  /* 0x0000000000007941 */ /* 0x000fea0003800200 */
.L_x_82:
[----:B------:R-:W0:Y:S01]  /*0600*/  MUFU.RCP64H R5, 8.8539939269161038737e-12 ;  /* 0x3da3785b00057908 */ /* 0x000e220000001800 */
[----:B------:R-:W-:Y:S02]  /*0610*/  HFMA2 R7, -RZ, RZ, 1.4091796875, 35680 ;  /* 0x3da3785bff077431 */ /* 0x000fe400000001ff */
[----:B------:R-:W-:Y:S01]  /*0620*/  IMAD.MOV.U32 R6, RZ, RZ, -0x1ff15826 ;  /* 0xe00ea7daff067424 */ /* 0x000fe200078e00ff */
[----:B------:R-:W-:Y:S01]  /*0630*/  BSSY.RECONVERGENT B0, `(.L_x_84) ;  /* 0x0000013000007945 */ /* 0x000fe20003800200 */
[----:B------:R-:W-:-:S06]  /*0640*/  IMAD.MOV.U32 R4, RZ, RZ, 0x1 ;  /* 0x00000001ff047424 */ /* 0x000fcc00078e00ff */
[----:B0-----:R-:W-:-:S08]  /*0650*/  DFMA R8, R4, -R6, 1 ;  /* 0x3ff000000408742b */ /* 0x001fd00000000806 */
        /* <DEDUP_REMOVED lines=9> */
[----:B------:R-:W-:-:S05]  /*06f0*/  FFMA R6, RZ, 0.079819403588771820068, R5 ;  /* 0x3da3785bff067823 */ /* 0x000fca0000000005 */
[----:B------:R-:W-:-:S13]  /*0700*/  FSETP.GT.AND P0, PT, |R6|, 1.469367938527859385e-39, PT ;  /* 0x001000000600780b */ /* 0x000fda0003f04200 */
[----:B------:R-:W-:Y:S05]  /*0710*/  @P0 BRA P1, `(.L_x_85) ;  /* 0x0000000000100947 */ /* 0x000fea0000800000 */
[----:B------:R-:W-:-:S07]  /*0720*/  MOV R4, 0x740 ;  /* 0x0000074000047802 */ /* 0x000fce0000000f00 */
[----:B------:R-:W-:Y:S05]  /*0730*/  CALL.REL.NOINC `($__internal_4_$__cuda_sm20_div_rn_f64_full) ;  /* 0x0000000800b47944 */ /* 0x000fea0003c00000 */
[----:B------:R-:W-:Y:S02]  /*0740*/  IMAD.MOV.U32 R4, RZ, RZ, R14 ;  /* 0x000000ffff047224 */ /* 0x000fe400078e000e */
[----:B------:R-:W-:-:S07]  /*0750*/  IMAD.MOV.U32 R5, RZ, RZ, R15 ;  /* 0x000000ffff057224 */ /* 0x000fce00078e000f */
.L_x_85:
[----:B------:R-:W-:Y:S05]  /*0760*/  BSYNC.RECONVERGENT B0 ;  /* 0x0000000000007941 */ /* 0x000fea0003800200 */
.L_x_84:
[----:B------:R-:W0:Y:S02]  /*0770*/  F2F.F32.F64 R5, R4 ;  /* 0x0000000400057310 */ /* 0x000e240000301000 */
[----:B0-----:R0:W-:Y:S04]  /*0780*/  STG.E desc[UR4][R30.64+0x4], R5 ;  /* 0x000004051e007986 */ /* 0x0011e8000c101904 */
[----:B------:R-:W2:Y:S04]  /*0790*/  LDG.E R7, desc[UR4][R20.64] ;  /* 0x0000000414077981 */ /* 0x000ea8000c1e1900 */
[----:B------:R-:W2:Y:S01]  /*07a0*/  LDG.E.64 R26, desc[UR4][R24.64] ;  /* 0x00000004181a7981 */ /* 0x000ea2000c1e1b00 */
        /* <DEDUP_REMOVED lines=10> */
[----:B------:R-:W-:Y:S02]  /*0850*/  MOV R4, R7 ;  /* 0x0000000700047202 */ /* 0x000fe40000000f00 */
[----:B------:R-:W-:-:S07]  /*0860*/  MOV R6, 0x880 ;  /* 0x0000088000067802 */ /* 0x000fce0000000f00 */
[----:B------:R-:W-:Y:S05]  /*0870*/  CALL.REL.NOINC `($__internal_5_$__cuda_sm3x_div_rn_noftz_f32_slowpath) ;  /* 0x0000000c00dc7944 */ /* 0x000fea0003c00000 */
.L_x_87:
[----:B------:R-:W-:Y:S05]  /*0880*/  BSYNC.RECONVERGENT B0 ;  /* 0x0000000000007941 */ /* 0x000fea0003800200 */
.L_x_86:
[----:B------:R-:W0:Y:S01]  /*0890*/  MUFU.RCP64H R5, 8.8539939269161038737e-12 ;  /* 0x3da3785b00057908 */ /* 0x000e220000001800 */
[----:B------:R-:W-:Y:S01]  /*08a0*/  IMAD.MOV.U32 R6, RZ, RZ, -0x1ff15826 ;  /* 0xe00ea7daff067424 */ /* 0x000fe200078e00ff */
[----:B------:R-:W-:Y:S01]  /*08b0*/  BSSY.RECONVERGENT B0, `(.L_x_88) ;  /* 0x0000014000007945 */ /* 0x000fe20003800200 */
[----:B------:R-:W-:Y:S02]  /*08c0*/  IMAD.MOV.U32 R7, RZ, RZ, 0x3da3785b ;  /* 0x3da3785bff077424 */ /* 0x000fe400078e00ff */
        /* <DEDUP_REMOVED lines=16> */
[----:B------:R-:W-:Y:S01]  /*09d0*/  MOV R4, R14 ;  /* 0x0000000e00047202 */ /* 0x000fe20000000f00 */
[----:B------:R-:W-:-:S07]  /*09e0*/  IMAD.MOV.U32 R5, RZ, RZ, R15 ;  /* 0x000000ffff057224 */ /* 0x000fce00078e000f */
.L_x_89:
[----:B------:R-:W-:Y:S05]  /*09f0*/  BSYNC.RECONVERGENT B0 ;  /* 0x0000000000007941 */ /* 0x000fea0003800200 */
.L_x_88:
        /* <DEDUP_REMOVED lines=18> */
.L_x_91:
[----:B------:R-:W-:Y:S05]  /*0b20*/  BSYNC.RECONVERGENT B0 ;  /* 0x0000000000007941 */ /* 0x000fea0003800200 */
.L_x_90:
        /* <DEDUP_REMOVED lines=22> */
.L_x_93:
[----:B------:R-:W-:Y:S05]  /*0c90*/  BSYNC.RECONVERGENT B0 ;  /* 0x0000000000007941 */ /* 0x000fea0003800200 */
.L_x_92:
        /* <DEDUP_REMOVED lines=17> */
.L_x_95:
[----:B------:R-:W-:Y:S05]  /*0db0*/  BSYNC.RECONVERGENT B0 ;  /* 0x0000000000007941 */ /* 0x000fea0003800200 */
.L_x_94:
        /* <DEDUP_REMOVED lines=22> */
.L_x_97:
[----:B------:R-:W-:Y:S05]  /*0f20*/  BSYNC.RECONVERGENT B0 ;  /* 0x0000000000007941 */ /* 0x000fea0003800200 */
.L_x_96:
        /* <DEDUP_REMOVED lines=18> */
[----:B------:R-:W-:-:S07]  /*1050*/  IMAD.MOV.U32 R2, RZ, RZ, R12 ;  /* 0x000000ffff027224 */ /* 0x000fce00078e000c */
.L_x_99:
[----:B------:R-:W-:Y:S05]  /*1060*/  BSYNC.RECONVERGENT B0 ;  /* 0x0000000000007941 */ /* 0x000fea0003800200 */
.L_x_98:
[----:B------:R-:W0:Y:S01]  /*1070*/  MUFU.RCP64H R5, 8.8539939269161038737e-12 ;  /* 0x3da3785b00057908 */ /* 0x000e220000001800 */
[----:B------:R-:W-:Y:S02]  /*1080*/  HFMA2 R6, -RZ, RZ, -519, -0.030670166015625 ;  /* 0xe00ea7daff067431 */ /* 0x000fe400000001ff */
[----:B------:R-:W-:Y:S01]  /*1090*/  IMAD.MOV.U32 R7, RZ, RZ, 0x3da3785b ;  /* 0x3da3785bff077424 */ /* 0x000fe200078e00ff */
        /* <DEDUP_REMOVED lines=17> */
[----:B------:R-:W-:Y:S01]  /*11b0*/  IMAD.MOV.U32 R4, RZ, RZ, R14 ;  /* 0x000000ffff047224 */ /* 0x000fe200078e000e */
[----:B------:R-:W-:-:S07]  /*11c0*/  MOV R5, R15 ;  /* 0x0000000f00057202 */ /* 0x000fce0000000f00 */
.L_x_101:
[----:B------:R-:W-:Y:S05]  /*11d0*/  BSYNC.RECONVERGENT B0 ;  /* 0x0000000000007941 */ /* 0x000fea0003800200 */
.L_x_100:
[----:B------:R-:W0:Y:S02]  /*11e0*/  F2F.F32.F64 R5, R4 ;  /* 0x0000000400057310 */ /* 0x000e240000301000 */
[----:B0-----:R-:W-:Y:S01]  /*11f0*/  STG.E desc[UR4][R20.64+0x4], R5 ;  /* 0x0000040514007986 */ /* 0x001fe2000c101904 */
[----:B------:R-:W-:Y:S05]  /*1200*/  EXIT ;  /* 0x000000000000794d */ /* 0x000fea0003800000 */
        .weak           $__internal_4_$__cuda_sm20_div_rn_f64_full
        .type           $__internal_4_$__cuda_sm20_div_rn_f64_full,@function
        .size           $__internal_4_$__cuda_sm20_div_rn_f64_full,($__internal_5_$__cuda_sm3x_div_rn_noftz_f32_slowpath - $__internal_4_$__cuda_sm20_div_rn_f64_full)
$__internal_4_$__cuda_sm20_div_rn_f64_full:
[----:B------:R-:W-:Y:S01]  /*1210*/  IMAD.MOV.U32 R7, RZ, RZ, R9 ;  /* 0x000000ffff077224 */ /* 0x000fe200078e0009 */
[C---:B------:R-:W-:Y:S01]  /*1220*/  FSETP.GEU.AND P0, PT, |R3|.reuse, 1.469367938527859385e-39, PT ;  /* 0x001000000300780b */ /* 0x040fe20003f0e200 */
[----:B------:R-:W-:Y:S01]  /*1230*/  IMAD.MOV.U32 R6, RZ, RZ, R8 ;  /* 0x000000ffff067224 */ /* 0x000fe200078e0008 */
[----:B------:R-:W-:Y:S01]  /*1240*/  LOP3.LUT R5, R3, 0x800fffff, RZ, 0xc0, !PT ;  /* 0x800fffff03057812 */ /* 0x000fe200078ec0ff */
[----:B------:R-:W-:Y:S01]  /*1250*/  IMAD.U32 R8, RZ, RZ, UR6 ;  /* 0x00000006ff087e24 */ /* 0x000fe2000f8e00ff */
[----:B------:R-:W-:Y:S01]  /*1260*/  FSETP.GEU.AND P2, PT, |R7|, 1.469367938527859385e-39, PT ;  /* 0x001000000700780b */ /* 0x000fe20003f4e200 */
[----:B------:R-:W-:Y:S01]  /*1270*/  IMAD.MOV.U32 R9, RZ, RZ, R3 ;  /* 0x000000ffff097224 */ /* 0x000fe200078e0003 */
[----:B------:R-:W-:Y:S01]  /*1280*/  MOV R10, UR6 ;  /* 0x00000006000a7c02 */ /* 0x000fe20008000f00 */
[----:B------:R-:W-:Y:S01]  /*1290*/  IMAD.MOV.U32 R28, RZ, RZ, 0x1ca00000 ;  /* 0x1ca00000ff1c7424 */ /* 0x000fe200078e00ff */
[----:B------:R-:W-:Y:S01]  /*12a0*/  LOP3.LUT R11, R5, 0x3ff00000, RZ, 0xfc, !PT ;  /* 0x3ff00000050b7812 */ /* 0x000fe200078efcff */
[----:B------:R-:W-:Y:S01]  /*12b0*/  IMAD.MOV.U32 R16, RZ, RZ, 0x1 ;  /* 0x00000001ff107424 */ /* 0x000fe200078e00ff */
[----:B------:R-:W-:Y:S01]  /*12c0*/  LOP3.LUT R5, R7, 0x7ff00000, RZ, 0xc0, !PT ;  /* 0x7ff0000007057812 */ /* 0x000fe200078ec0ff */
[----:B------:R-:W-:Y:S01]  /*12d0*/  BSSY.RECONVERGENT B1, `(.L_x_102) ;  /* 0x000004f000017945 */ /* 0x000fe20003800200 */
[----:B------:R-:W-:Y:S01]  /*12e0*/  LOP3.LUT R32, R3, 0x7ff00000, RZ, 0xc0, !PT ;  /* 0x7ff0000003207812 */ /* 0x000fe200078ec0ff */
[----:B------:R-:W-:-:S03]  /*12f0*/  @!P0 DMUL R10, R8, 8.98846567431157953865e+307 ;  /* 0x7fe00000080a8828 */ /* 0x000fc60000000000 */
[----:B------:R-:W-:Y:S02]  /*1300*/  ISETP.GE.U32.AND P1, PT, R5, R32, PT ;  /* 0x000000200500720c */ /* 0x000fe40003f26070 */
[----:B------:R-:W-:Y:S01]  /*1310*/  @!P2 LOP3.LUT R12, R9, 0x7ff00000, RZ, 0xc0, !PT ;  /* 0x7ff00000090ca812 */ /* 0x000fe200078ec0ff */
[----:B------:R-:W0:Y:S01]  /*1320*/  MUFU.RCP64H R17, R11 ;  /* 0x0000000b00117308 */ /* 0x000e220000001800 */
[C---:B------:R-:W-:Y:S02]  /*1330*/  SEL R13, R28.reuse, 0x63400000, !P1 ;  /* 0x634000001c0d7807 */ /* 0x040fe40004800000 */
[----:B------:R-:W-:Y:S01]  /*1340*/  @!P2 ISETP.GE.U32.AND P3, PT, R5, R12, PT ;  /* 0x0000000c0500a20c */ /* 0x000fe20003f66070 */
[----:B------:R-:W-:Y:S01]  /*1350*/  IMAD.MOV.U32 R12, RZ, RZ, R6 ;  /* 0x000000ffff0c7224 */ /* 0x000fe200078e0006 */
[----:B------:R-:W-:Y:S02]  /*1360*/  LOP3.LUT R13, R13, 0x800fffff, R7, 0xf8, !PT ;  /* 0x800fffff0d0d7812 */ /* 0x000fe400078ef807 */
[----:B------:R-:W-:-:S02]  /*1370*/  @!P2 SEL R15, R28, 0x63400000, !P3 ;  /* 0x634000001c0fa807 */ /* 0x000fc40005800000 */
[----:B------:R-:W-:Y:S02]  /*1380*/  @!P2 MOV R14, RZ ;  /* 0x000000ff000ea202 */ /* 0x000fe40000000f00 */
[----:B------:R-:W-:Y:S02]  /*1390*/  @!P2 LOP3.LUT R15, R15, 0x80000000, R7, 0xf8, !PT ;  /* 0x800000000f0fa812 */ /* 0x000fe400078ef807 */
[----:B------:R-:W-:Y:S02]  /*13a0*/  @!P0 LOP3.LUT R32, R11, 0x7ff00000, RZ, 0xc0, !PT ;  /* 0x7ff000000b208812 */ /* 0x000fe400078ec0ff */
[----:B------:R-:W-:-:S06]  /*13b0*/  @!P2 LOP3.LUT R15, R15, 0x100000, RZ, 0xfc, !PT ;  /* 0x001000000f0fa812 */ /* 0x000fcc00078efcff */
[----:B------:R-:W-:Y:S02]  /*13c0*/  @!P2 DFMA R12, R12, 2, -R14 ;  /* 0x400000000c0ca82b */ /* 0x000fe4000000080e */
[----:B0-----:R-:W-:-:S08]  /*13d0*/  DFMA R14, R16, -R10, 1 ;  /* 0x3ff00000100e742b */ /* 0x001fd0000000080a */
[----:B------:R-:W-:-:S08]  /*13e0*/  DFMA R14, R14, R14, R14 ;  /* 0x0000000e0e0e722b */ /* 0x000fd0000000000e */
[----:B------:R-:W-:-:S08]  /*13f0*/  DFMA R14, R16, R14, R16 ;  /* 0x0000000e100e722b */ /* 0x000fd00000000010 */
[----:B------:R-:W-:-:S08]  /*1400*/  DFMA R16, R14, -R10, 1 ;  /* 0x3ff000000e10742b */ /* 0x000fd0000000080a */
[----:B------:R-:W-:-:S08]  /*1410*/  DFMA R14, R14, R16, R14 ;  /* 0x000000100e0e722b */ /* 0x000fd0000000000e */
[----:B------:R-:W-:-:S08]  /*1420*/  DMUL R16, R14, R12 ;  /* 0x0000000c0e107228 */ /* 0x000fd00000000000 */
[----:B------:R-:W-:-:S08]  /*1430*/  DFMA R18, R16, -R10, R12 ;  /* 0x8000000a1012722b */ /* 0x000fd0000000000c */
[----:B------:R-:W-:Y:S01]  /*1440*/  DFMA R18, R14, R18, R16 ;  /* 0x000000120e12722b */ /* 0x000fe20000000010 */
[----:B------:R-:W-:Y:S01]  /*1450*/  IMAD.MOV.U32 R16, RZ, RZ, R5 ;  /* 0x000000ffff107224 */ /* 0x000fe200078e0005 */
[----:B------:R-:W-:-:S05]  /*1460*/  @!P2 LOP3.LUT R16, R13, 0x7ff00000, RZ, 0xc0, !PT ;  /* 0x7ff000000d10a812 */ /* 0x000fca00078ec0ff */
[----:B------:R-:W-:-:S05]  /*1470*/  VIADD R14, R16, 0xffffffff ;  /* 0xffffffff100e7836 */ /* 0x000fca0000000000 */
[----:B------:R-:W-:Y:S02]  /*1480*/  ISETP.GT.U32.AND P0, PT, R14, 0x7feffffe, PT ;  /* 0x7feffffe0e00780c */ /* 0x000fe40003f04070 */
[----:B------:R-:W-:-:S04]  /*1490*/  IADD3 R14, PT, PT, R32, -0x1, RZ ;  /* 0xffffffff200e7810 */ /* 0x000fc80007ffe0ff */
[----:B------:R-:W-:-:S13]  /*14a0*/  ISETP.GT.U32.OR P0, PT, R14, 0x7feffffe, P0 ;  /* 0x7feffffe0e00780c */ /* 0x000fda0000704470 */
[----:B------:R-:W-:Y:S05]  /*14b0*/  @P0 BRA `(.L_x_103) ;  /* 0x00000000006c0947 */ /* 0x000fea0003800000 */
[----:B------:R-:W-:-:S04]  /*14c0*/  LOP3.LUT R14, R9, 0x7ff00000, RZ, 0xc0, !PT ;  /* 0x7ff00000090e7812 */ /* 0x000fc800078ec0ff */
[CC--:B------:R-:W-:Y:S02]  /*14d0*/  VIADDMNMX R6, R5.reuse, -R14.reuse, 0xb9600000, !PT ;  /* 0xb960000005067446 */ /* 0x0c0fe4000780090e */
[----:B------:R-:W-:Y:S02]  /*14e0*/  ISETP.GE.U32.AND P0, PT, R5, R14, PT ;  /* 0x0000000e0500720c */ /* 0x000fe40003f06070 */
[----:B------:R-:W-:Y:S01]  /*14f0*/  VIMNMX R5, PT, PT, R6, 0x46a00000, PT ;  /* 0x46a0000006057848 */ /* 0x000fe20003fe0100 */
[----:B------:R-:W-:Y:S01]  /*1500*/  IMAD.MOV.U32 R6, RZ, RZ, RZ ;  /* 0x000000ffff067224 */ /* 0x000fe200078e00ff */
[----:B------:R-:W-:-:S05]  /*1510*/  SEL R28, R28, 0x63400000, !P0 ;  /* 0x634000001c1c7807 */ /* 0x000fca0004000000 */
[----:B------:R-:W-:-:S04]  /*1520*/  IMAD.IADD R5, R5, 0x1, -R28 ;  /* 0x0000000105057824 */ /* 0x000fc800078e0a1c */
        /* <DEDUP_REMOVED lines=12> */
[----:B------:R-:W-:Y:S01]  /*15f0*/  IMAD.MOV.U32 R6, RZ, RZ, RZ ;  /* 0x000000ffff067224 */ /* 0x000fe200078e00ff */
[----:B------:R-:W-:-:S05]  /*1600*/  IADD3 R5, PT, PT, -R5, -0x43300000, RZ ;  /* 0xbcd0000005057810 */ /* 0x000fca0007ffe1ff */
[----:B------:R-:W-:-:S03]  /*1610*/  DFMA R6, R14, -R6, R18 ;  /* 0x800000060e06722b */ /* 0x000fc60000000012 */
[----:B------:R-:W-:-:S07]  /*1620*/  LOP3.LUT R13, R9, R13, RZ, 0x3c, !PT ;  /* 0x0000000d090d7212 */ /* 0x000fce00078e3cff */
[----:B------:R-:W-:-:S04]  /*1630*/  FSETP.NEU.AND P0, PT, |R7|, R5, PT ;  /* 0x000000050700720b */ /* 0x000fc80003f0d200 */
[----:B------:R-:W-:Y:S02]  /*1640*/  FSEL R14, R8, R14, !P0 ;  /* 0x0000000e080e7208 */ /* 0x000fe40004000000 */
[----:B------:R-:W-:Y:S01]  /*1650*/  FSEL R15, R13, R15, !P0 ;  /* 0x0000000f0d0f7208 */ /* 0x000fe20004000000 */
[----:B------:R-:W-:Y:S06]  /*1660*/  BRA `(.L_x_104) ;  /* 0x0000000000547947 */ /* 0x000fec0003800000 */
.L_x_103:
[----:B------:R-:W-:-:S14]  /*1670*/  DSETP.NAN.AND P0, PT, R6, R6, PT ;  /* 0x000000060600722a */ /* 0x000fdc0003f08000 */
[----:B------:R-:W-:Y:S05]  /*1680*/  @P0 BRA `(.L_x_105) ;  /* 0x0000000000440947 */ /* 0x000fea0003800000 */
[----:B------:R-:W-:-:S14]  /*1690*/  DSETP.NAN.AND P0, PT, R8, R8, PT ;  /* 0x000000080800722a */ /* 0x000fdc0003f08000 */
[----:B------:R-:W-:Y:S05]  /*16a0*/  @P0 BRA `(.L_x_106) ;  /* 0x0000000000300947 */ /* 0x000fea0003800000 */
[----:B------:R-:W-:Y:S01]  /*16b0*/  ISETP.NE.AND P0, PT, R16, R32, PT ;  /* 0x000000201000720c */ /* 0x000fe20003f05270 */
[----:B------:R-:W-:Y:S01]  /*16c0*/  IMAD.MOV.U32 R14, RZ, RZ, 0x0 ;  /* 0x00000000ff0e7424 */ /* 0x000fe200078e00ff */
[----:B------:R-:W-:-:S11]  /*16d0*/  MOV R15, 0xfff80000 ;  /* 0xfff80000000f7802 */ /* 0x000fd60000000f00 */
        /* <DEDUP_REMOVED lines=9> */
.L_x_106:
[----:B------:R-:W-:Y:S02]  /*1770*/  LOP3.LUT R15, R9, 0x80000, RZ, 0xfc, !PT ;  /* 0x00080000090f7812 */ /* 0x000fe400078efcff */
[----:B------:R-:W-:Y:S01]  /*1780*/  MOV R14, R8 ;  /* 0x00000008000e7202 */ /* 0x000fe20000000f00 */
[----:B------:R-:W-:Y:S06]  /*1790*/  BRA `(.L_x_104) ;  /* 0x0000000000087947 */ /* 0x000fec0003800000 */
.L_x_105:
[----:B------:R-:W-:Y:S01]  /*17a0*/  LOP3.LUT R15, R7, 0x80000, RZ, 0xfc, !PT ;  /* 0x00080000070f7812 */ /* 0x000fe200078efcff */
[----:B------:R-:W-:-:S07]  /*17b0*/  IMAD.MOV.U32 R14, RZ, RZ, R6 ;  /* 0x000000ffff0e7224 */ /* 0x000fce00078e0006 */
.L_x_104:
[----:B------:R-:W-:Y:S05]  /*17c0*/  BSYNC.RECONVERGENT B1 ;  /* 0x0000000000017941 */ /* 0x000fea0003800200 */
.L_x_102:
[----:B------:R-:W-:-:S04]  /*17d0*/  IMAD.MOV.U32 R5, RZ, RZ, 0x0 ;  /* 0x00000000ff057424 */ /* 0x000fc800078e00ff */
[----:B------:R-:W-:Y:S05]  /*17e0*/  RET.REL.NODEC R4 `(_Z13solve_poissonPfP6float2S1_S1_S1_) ;  /* 0xffffffe804047950 */ /* 0x000fea0003c3ffff */
        .weak           $__internal_5_$__cuda_sm3x_div_rn_noftz_f32_slowpath
        .type           $__internal_5_$__cuda_sm3x_div_rn_noftz_f32_slowpath,@function
        .size           $__internal_5_$__cuda_sm3x_div_rn_noftz_f32_slowpath,(.L_x_124 - $__internal_5_$__cuda_sm3x_div_rn_noftz_f32_slowpath)
$__internal_5_$__cuda_sm3x_div_rn_noftz_f32_slowpath:
[----:B------:R-:W-:Y:S01]  /*17f0*/  SHF.R.U32.HI R5, RZ, 0x17, R0 ;  /* 0x00000017ff057819 */ /* 0x000fe20000011600 */
[----:B------:R-:W-:Y:S01]  /*1800*/  BSSY.RECONVERGENT B1, `(.L_x_107) ;  /* 0x0000063000017945 */ /* 0x000fe20003800200 */
[----:B------:R-:W-:Y:S01]  /*1810*/  SHF.R.U32.HI R7, RZ, 0x17, R4 ;  /* 0x00000017ff077819 */ /* 0x000fe20000011604 */
[----:B------:R-:W-:Y:S01]  /*1820*/  IMAD.MOV.U32 R9, RZ, RZ, R0 ;  /* 0x000000ffff097224 */ /* 0x000fe200078e0000 */
[----:B------:R-:W-:Y:S02]  /*1830*/  LOP3.LUT R5, R5, 0xff, RZ, 0xc0, !PT ;  /* 0x000000ff05057812 */ /* 0x000fe400078ec0ff */
[----:B------:R-:W-:-:S03]  /*1840*/  LOP3.LUT R10, R7, 0xff, RZ, 0xc0, !PT ;  /* 0x000000ff070a7812 */ /* 0x000fc600078ec0ff */
[----:B------:R-:W-:Y:S01]  /*1850*/  VIADD R11, R5, 0xffffffff ;  /* 0xffffffff050b7836 */ /* 0x000fe20000000000 */
[----:B------:R-:W-:-:S04]  /*1860*/  IADD3 R8, PT, PT, R10, -0x1, RZ ;  /* 0xffffffff0a087810 */ /* 0x000fc80007ffe0ff */
[----:B------:R-:W-:-:S04]  /*1870*/  ISETP.GT.U32.AND P0, PT, R11, 0xfd, PT ;  /* 0x000000fd0b00780c */ /* 0x000fc80003f04070 */
[----:B------:R-:W-:-:S13]  /*1880*/  ISETP.GT.U32.OR P0, PT, R8, 0xfd, P0 ;  /* 0x000000fd0800780c */ /* 0x000fda0000704470 */
[----:B------:R-:W-:Y:S01]  /*1890*/  @!P0 IMAD.MOV.U32 R7, RZ, RZ, RZ ;  /* 0x000000ffff078224 */ /* 0x000fe200078e00ff */
[----:B------:R-:W-:Y:S06]  /*18a0*/  @!P0 BRA `(.L_x_108) ;  /* 0x00000000005c8947 */ /* 0x000fec0003800000 */
[----:B------:R-:W-:Y:S02]  /*18b0*/  FSETP.GTU.FTZ.AND P0, PT, |R4|, +INF , PT ;  /* 0x7f8000000400780b */ /* 0x000fe40003f1c200 */
[----:B------:R-:W-:-:S04]  /*18c0*/  FSETP.GTU.FTZ.AND P1, PT, |R0|, +INF , PT ;  /* 0x7f8000000000780b */ /* 0x000fc80003f3c200 */
[----:B------:R-:W-:-:S13]  /*18d0*/  PLOP3.LUT P0, PT, P0, P1, PT, 0xf8, 0x8f ;  /* 0x00000000008f781c */ /* 0x000fda0000703f70 */
[----:B------:R-:W-:Y:S05]  /*18e0*/  @P0 BRA `(.L_x_109) ;  /* 0x00000004004c0947 */ /* 0x000fea0003800000 */
[----:B------:R-:W-:-:S13]  /*18f0*/  LOP3.LUT P0, RZ, R9, 0x7fffffff, R4, 0xc8, !PT ;  /* 0x7fffffff09ff7812 */ /* 0x000fda000780c804 */
[----:B------:R-:W-:Y:S05]  /*1900*/  @!P0 BRA `(.L_x_110) ;  /* 0x00000004003c8947 */ /* 0x000fea0003800000 */
[----:B------:R-:W-:Y:S02]  /*1910*/  FSETP.NEU.FTZ.AND P1, PT, |R4|, +INF , PT ;  /* 0x7f8000000400780b */ /* 0x000fe40003f3d200 */
[----:B------:R-:W-:Y:S02]  /*1920*/  FSETP.NEU.FTZ.AND P2, PT, |R0|, +INF , PT ;  /* 0x7f8000000000780b */ /* 0x000fe40003f5d200 */
[----:B------:R-:W-:-:S11]  /*1930*/  FSETP.NEU.FTZ.AND P0, PT, |R4|, +INF , PT ;  /* 0x7f8000000400780b */ /* 0x000fd60003f1d200 */
[----:B------:R-:W-:Y:S05]  /*1940*/  @!P2 BRA !P1, `(.L_x_110) ;  /* 0x00000004002ca947 */ /* 0x000fea0004800000 */
[----:B------:R-:W-:-:S04]  /*1950*/  LOP3.LUT P1, RZ, R4, 0x7fffffff, RZ, 0xc0, !PT ;  /* 0x7fffffff04ff7812 */ /* 0x000fc8000782c0ff */
[----:B------:R-:W-:-:S13]  /*1960*/  PLOP3.LUT P1, PT, P2, P1, PT, 0x2f, 0xf2 ;  /* 0x0000000000f2781c */ /* 0x000fda0001722577 */
[----:B------:R-:W-:Y:S05]  /*1970*/  @P1 BRA `(.L_x_111) ;  /* 0x0000000400181947 */ /* 0x000fea0003800000 */
[----:B------:R-:W-:-:S04]  /*1980*/  LOP3.LUT P1, RZ, R9, 0x7fffffff, RZ, 0xc0, !PT ;  /* 0x7fffffff09ff7812 */ /* 0x000fc8000782c0ff */
[----:B------:R-:W-:-:S13]  /*1990*/  PLOP3.LUT P0, PT, P0, P1, PT, 0x2f, 0xf2 ;  /* 0x0000000000f2781c */ /* 0x000fda0000702577 */
[----:B------:R-:W-:Y:S05]  /*19a0*/  @P0 BRA `(.L_x_112) ;  /* 0x0000000400000947 */ /* 0x000fea0003800000 */
[----:B------:R-:W-:Y:S02]  /*19b0*/  ISETP.GE.AND P0, PT, R8, RZ, PT ;  /* 0x000000ff0800720c */ /* 0x000fe40003f06270 */
[----:B------:R-:W-:-:S11]  /*19c0*/  ISETP.GE.AND P1, PT, R11, RZ, PT ;  /* 0x000000ff0b00720c */ /* 0x000fd60003f26270 */
[----:B------:R-:W-:Y:S01]  /*19d0*/  @P0 MOV R7, RZ ;  /* 0x000000ff00070202 */ /* 0x000fe20000000f00 */
[----:B------:R-:W-:Y:S02]  /*19e0*/  @!P0 IMAD.MOV.U32 R7, RZ, RZ, -0x40 ;  /* 0xffffffc0ff078424 */ /* 0x000fe400078e00ff */
[----:B------:R-:W-:Y:S01]  /*19f0*/  @!P0 FFMA R4, R4, 1.84467440737095516160e+19, RZ ;  /* 0x5f80000004048823 */ /* 0x000fe200000000ff */
[----:B------:R-:W-:Y:S01]  /*1a00*/  @!P1 FFMA R9, R0, 1.84467440737095516160e+19, RZ ;  /* 0x5f80000000099823 */ /* 0x000fe200000000ff */
[----:B------:R-:W-:-:S07]  /*1a10*/  @!P1 VIADD R7, R7, 0x40 ;  /* 0x0000004007079836 */ /* 0x000fce0000000000 */
.L_x_108:
[----:B------:R-:W-:Y:S01]  /*1a20*/  LEA R8, R5, 0xc0800000, 0x17 ;  /* 0xc080000005087811 */ /* 0x000fe200078eb8ff */
[----:B------:R-:W-:Y:S01]  /*1a30*/  VIADD R10, R10, 0xffffff81 ;  /* 0xffffff810a0a7836 */ /* 0x000fe20000000000 */
[----:B------:R-:W-:Y:S02]  /*1a40*/  BSSY.RECONVERGENT B2, `(.L_x_113) ;  /* 0x0000035000027945 */ /* 0x000fe40003800200 */
[----:B------:R-:W-:Y:S01]  /*1a50*/  IADD3 R11, PT, PT, -R8, R9, RZ ;  /* 0x00000009080b7210 */ /* 0x000fe20007ffe1ff */
[C---:B------:R-:W-:Y:S01]  /*1a60*/  IMAD R4, R10.reuse, -0x800000, R4 ;  /* 0xff8000000a047824 */ /* 0x040fe200078e0204 */
[----:B------:R-:W-:Y:S02]  /*1a70*/  IADD3 R10, PT, PT, R10, 0x7f, -R5 ;  /* 0x0000007f0a0a7810 */ /* 0x000fe40007ffe805 */
[----:B------:R-:W0:Y:S01]  /*1a80*/  MUFU.RCP R9, R11 ;  /* 0x0000000b00097308 */ /* 0x000e220000001000 */
[----:B------:R-:W-:Y:S02]  /*1a90*/  FADD.FTZ R13, -R11, -RZ ;  /* 0x800000ff0b0d7221 */ /* 0x000fe40000010100 */
[----:B------:R-:W-:-:S02]  /*1aa0*/  IMAD.IADD R10, R10, 0x1, R7 ;  /* 0x000000010a0a7824 */ /* 0x000fc400078e0207 */
[----:B0-----:R-:W-:-:S04]  /*1ab0*/  FFMA R8, R9, R13, 1 ;  /* 0x3f80000009087423 */ /* 0x001fc8000000000d */
[----:B------:R-:W-:-:S04]  /*1ac0*/  FFMA R9, R9, R8, R9 ;  /* 0x0000000809097223 */ /* 0x000fc80000000009 */
[----:B------:R-:W-:-:S04]  /*1ad0*/  FFMA R8, R4, R9, RZ ;  /* 0x0000000904087223 */ /* 0x000fc800000000ff */
[----:B------:R-:W-:-:S04]  /*1ae0*/  FFMA R12, R13, R8, R4 ;  /* 0x000000080d0c7223 */ /* 0x000fc80000000004 */
[----:B------:R-:W-:-:S04]  /*1af0*/  FFMA R8, R9, R12, R8 ;  /* 0x0000000c09087223 */ /* 0x000fc80000000008 */
[----:B------:R-:W-:-:S04]  /*1b00*/  FFMA R13, R13, R8, R4 ;  /* 0x000000080d0d7223 */ /* 0x000fc80000000004 */
[----:B------:R-:W-:-:S05]  /*1b10*/  FFMA R4, R9, R13, R8 ;  /* 0x0000000d09047223 */ /* 0x000fca0000000008 */
[----:B------:R-:W-:-:S04]  /*1b20*/  SHF.R.U32.HI R5, RZ, 0x17, R4 ;  /* 0x00000017ff057819 */ /* 0x000fc80000011604 */
[----:B------:R-:W-:-:S04]  /*1b30*/  LOP3.LUT R5, R5, 0xff, RZ, 0xc0, !PT ;  /* 0x000000ff05057812 */ /* 0x000fc800078ec0ff */
[----:B------:R-:W-:-:S05]  /*1b40*/  IADD3 R11, PT, PT, R5, R10, RZ ;  /* 0x0000000a050b7210 */ /* 0x000fca0007ffe0ff */
[----:B------:R-:W-:-:S05]  /*1b50*/  VIADD R5, R11, 0xffffffff ;  /* 0xffffffff0b057836 */ /* 0x000fca0000000000 */
[----:B------:R-:W-:-:S13]  /*1b60*/  ISETP.GE.U32.AND P0, PT, R5, 0xfe, PT ;  /* 0x000000fe0500780c */ /* 0x000fda0003f06070 */
[----:B------:R-:W-:Y:S05]  /*1b70*/  @!P0 BRA `(.L_x_114) ;  /* 0x0000000000808947 */ /* 0x000fea0003800000 */
[----:B------:R-:W-:-:S13]  /*1b80*/  ISETP.GT.AND P0, PT, R11, 0xfe, PT ;  /* 0x000000fe0b00780c */ /* 0x000fda0003f04270 */
[----:B------:R-:W-:Y:S05]  /*1b90*/  @P0 BRA `(.L_x_115) ;  /* 0x00000000006c0947 */ /* 0x000fea0003800000 */
[----:B------:R-:W-:-:S13]  /*1ba0*/  ISETP.GE.AND P0, PT, R11, 0x1, PT ;  /* 0x000000010b00780c */ /* 0x000fda0003f06270 */
[----:B------:R-:W-:Y:S05]  /*1bb0*/  @P0 BRA `(.L_x_116) ;  /* 0x0000000000740947 */ /* 0x000fea0003800000 */
[----:B------:R-:W-:Y:S02]  /*1bc0*/  ISETP.GE.AND P0, PT, R11, -0x18, PT ;  /* 0xffffffe80b00780c */ /* 0x000fe40003f06270 */
[----:B------:R-:W-:-:S11]  /*1bd0*/  LOP3.LUT R4, R4, 0x80000000, RZ, 0xc0, !PT ;  /* 0x8000000004047812 */ /* 0x000fd600078ec0ff */
[----:B------:R-:W-:Y:S05]  /*1be0*/  @!P0 BRA `(.L_x_116) ;  /* 0x0000000000688947 */ /* 0x000fea0003800000 */
[-CC-:B------:R-:W-:Y:S01]  /*1bf0*/  FFMA.RZ R5, R9, R13.reuse, R8.reuse ;  /* 0x0000000d09057223 */ /* 0x180fe2000000c008 */
[C---:B------:R-:W-:Y:S01]  /*1c00*/  VIADD R10, R11.reuse, 0x20 ;  /* 0x000000200b0a7836 */ /* 0x040fe20000000000 */
[C---:B------:R-:W-:Y:S02]  /*1c10*/  ISETP.NE.AND P2, PT, R11.reuse, RZ, PT ;  /* 0x000000ff0b00720c */ /* 0x040fe40003f45270 */
[----:B------:R-:W-:Y:S02]  /*1c20*/  ISETP.NE.AND P1, PT, R11, RZ, PT ;  /* 0x000000ff0b00720c */ /* 0x000fe40003f25270 */
[----:B------:R-:W-:Y:S01]  /*1c30*/  LOP3.LUT R7, R5, 0x7fffff, RZ, 0xc0, !PT ;  /* 0x007fffff05077812 */ /* 0x000fe200078ec0ff */
[CCC-:B------:R-:W-:Y:S01]  /*1c40*/  FFMA.RP R5, R9.reuse, R13.reuse, R8.reuse ;  /* 0x0000000d09057223 */ /* 0x1c0fe20000008008 */
[----:B------:R-:W-:Y:S01]  /*1c50*/  FFMA.RM R8, R9, R13, R8 ;  /* 0x0000000d09087223 */ /* 0x000fe20000004008 */
[----:B------:R-:W-:Y:S02]  /*1c60*/  IADD3 R9, PT, PT, -R11, RZ, RZ ;  /* 0x000000ff0b097210 */ /* 0x000fe40007ffe1ff */
[----:B------:R-:W-:-:S02]  /*1c70*/  LOP3.LUT R7, R7, 0x800000, RZ, 0xfc, !PT ;  /* 0x0080000007077812 */ /* 0x000fc400078efcff */
[----:B------:R-:W-:Y:S02]  /*1c80*/  FSETP.NEU.FTZ.AND P0, PT, R5, R8, PT ;  /* 0x000000080500720b */ /* 0x000fe40003f1d000 */
[----:B------:R-:W-:Y:S02]  /*1c90*/  SHF.L.U32 R10, R7, R10, RZ ;  /* 0x0000000a070a7219 */ /* 0x000fe400000006ff */
[----:B------:R-:W-:Y:S02]  /*1ca0*/  SEL R8, R9, RZ, P2 ;  /* 0x000000ff09087207 */ /* 0x000fe40001000000 */
[----:B------:R-:W-:Y:S02]  /*1cb0*/  ISETP.NE.AND P1, PT, R10, RZ, P1 ;  /* 0x000000ff0a00720c */ /* 0x000fe40000f25270 */
[----:B------:R-:W-:Y:S02]  /*1cc0*/  SHF.R.U32.HI R8, RZ, R8, R7 ;  /* 0x00000008ff087219 */ /* 0x000fe40000011607 */
[----:B------:R-:W-:-:S02]  /*1cd0*/  PLOP3.LUT P0, PT, P0, P1, PT, 0xf8, 0x8f ;  /* 0x00000000008f781c */ /* 0x000fc40000703f70 */
[----:B------:R-:W-:Y:S02]  /*1ce0*/  SHF.R.U32.HI R10, RZ, 0x1, R8 ;  /* 0x00000001ff0a7819 */ /* 0x000fe40000011608 */
[----:B------:R-:W-:-:S04]  /*1cf0*/  SEL R5, RZ, 0x1, !P0 ;  /* 0x00000001ff057807 */ /* 0x000fc80004000000 */
[----:B------:R-:W-:-:S04]  /*1d00*/  LOP3.LUT R5, R5, 0x1, R10, 0xf8, !PT ;  /* 0x0000000105057812 */ /* 0x000fc800078ef80a */
[----:B------:R-:W-:-:S05]  /*1d10*/  LOP3.LUT R5, R5, R8, RZ, 0xc0, !PT ;  /* 0x0000000805057212 */ /* 0x000fca00078ec0ff */
[----:B------:R-:W-:-:S05]  /*1d20*/  IMAD.IADD R5, R10, 0x1, R5 ;  /* 0x000000010a057824 */ /* 0x000fca00078e0205 */
[----:B------:R-:W-:Y:S01]  /*1d30*/  LOP3.LUT R4, R5, R4, RZ, 0xfc, !PT ;  /* 0x0000000405047212 */ /* 0x000fe200078efcff */
[----:B------:R-:W-:Y:S06]  /*1d40*/  BRA `(.L_x_116) ;  /* 0x0000000000107947 */ /* 0x000fec0003800000 */
.L_x_115:
[----:B------:R-:W-:-:S04]  /*1d50*/  LOP3.LUT R4, R4, 0x80000000, RZ, 0xc0, !PT ;  /* 0x8000000004047812 */ /* 0x000fc800078ec0ff */
[----:B------:R-:W-:Y:S01]  /*1d60*/  LOP3.LUT R4, R4, 0x7f800000, RZ, 0xfc, !PT ;  /* 0x7f80000004047812 */ /* 0x000fe200078efcff */
[----:B------:R-:W-:Y:S06]  /*1d70*/  BRA `(.L_x_116) ;  /* 0x0000000000047947 */ /* 0x000fec0003800000 */
.L_x_114:
[----:B------:R-:W-:-:S07]  /*1d80*/  IMAD R4, R10, 0x800000, R4 ;  /* 0x008000000a047824 */ /* 0x000fce00078e0204 */
.L_x_116:
[----:B------:R-:W-:Y:S05]  /*1d90*/  BSYNC.RECONVERGENT B2 ;  /* 0x0000000000027941 */ /* 0x000fea0003800200 */
.L_x_113:
[----:B------:R-:W-:Y:S05]  /*1da0*/  BRA `(.L_x_117) ;  /* 0x0000000000207947 */ /* 0x000fea0003800000 */
.L_x_112:
[----:B------:R-:W-:-:S04]  /*1db0*/  LOP3.LUT R4, R9, 0x80000000, R4, 0x48, !PT ;  /* 0x8000000009047812 */ /* 0x000fc800078e4804 */
[----:B------:R-:W-:Y:S01]  /*1dc0*/  LOP3.LUT R4, R4, 0x7f800000, RZ, 0xfc, !PT ;  /* 0x7f80000004047812 */ /* 0x000fe200078efcff */
[----:B------:R-:W-:Y:S06]  /*1dd0*/  BRA `(.L_x_117) ;  /* 0x0000000000147947 */ /* 0x000fec0003800000 */
.L_x_111:
[----:B------:R-:W-:Y:S01]  /*1de0*/  LOP3.LUT R4, R9, 0x80000000, R4, 0x48, !PT ;  /* 0x8000000009047812 */ /* 0x000fe200078e4804 */
[----:B------:R-:W-:Y:S06]  /*1df0*/  BRA `(.L_x_117) ;  /* 0x00000000000c7947 */ /* 0x000fec0003800000 */
.L_x_110:
[----:B------:R-:W0:Y:S01]  /*1e00*/  MUFU.RSQ R4, -QNAN ;  /* 0xffc0000000047908 */ /* 0x000e220000001400 */
[----:B------:R-:W-:Y:S05]  /*1e10*/  BRA `(.L_x_117) ;  /* 0x0000000000047947 */ /* 0x000fea0003800000 */
.L_x_109:
[----:B------:R-:W-:-:S07]  /*1e20*/  FADD.FTZ R4, R4, R0 ;  /* 0x0000000004047221 */ /* 0x000fce0000010000 */
.L_x_117:
[----:B------:R-:W-:Y:S05]  /*1e30*/  BSYNC.RECONVERGENT B1 ;  /* 0x0000000000017941 */ /* 0x000fea0003800200 */
.L_x_107:
[----:B------:R-:W-:Y:S01]  /*1e40*/  IMAD.MOV.U32 R7, RZ, RZ, 0x0 ;  /* 0x00000000ff077424 */ /* 0x000fe200078e00ff */
[----:B0-----:R-:W-:-:S03]  /*1e50*/  MOV R12, R4 ;  /* 0x00000004000c7202 */ /* 0x001fc60000000f00 */
[----:B------:R-:W-:Y:S05]  /*1e60*/  RET.REL.NODEC R6 `(_Z13solve_poissonPfP6float2S1_S1_S1_) ;  /* 0xffffffe006647950 */ /* 0x000fea0003c3ffff */
.L_x_118:
        /* <DEDUP_REMOVED lines=9> */
.L_x_124:


//--------------------- .nv.global.init           --------------------------
	.section	.nv.global.init,"aw",@progbits
	.align	4
.nv.global.init:
	.type		mrg32k3aM1SubSeq,@object
	.size		mrg32k3aM1SubSeq,(mrg32k3aM2SubSeq - mrg32k3aM1SubSeq)
mrg32k3aM1SubSeq:
        /*0000*/ 	.byte	0x0b, 0xcc, 0xee, 0x04, 0x73, 0x29, 0x8b, 0x6f, 0xf6, 0x53, 0x03, 0xf6, 0x23, 0xf6, 0xea, 0xda
        /* <DEDUP_REMOVED lines=125> */
	.type		mrg32k3aM2SubSeq,@object
	.size		mrg32k3aM2SubSeq,(mrg32k3aM1 - mrg32k3aM2SubSeq)
mrg32k3aM2SubSeq:
        /* <DEDUP_REMOVED lines=126> */
	.type		mrg32k3aM1,@object
	.size		mrg32k3aM1,(mrg32k3aM1Seq - mrg32k3aM1)
mrg32k3aM1:
        /* <DEDUP_REMOVED lines=144> */
	.type		mrg32k3aM1Seq,@object
	.size		mrg32k3aM1Seq,(mrg32k3aM2 - mrg32k3aM1Seq)
mrg32k3aM1Seq:
        /* <DEDUP_REMOVED lines=144> */
	.type		mrg32k3aM2,@object
	.size		mrg32k3aM2,(mrg32k3aM2Seq - mrg32k3aM2)
mrg32k3aM2:
        /* <DEDUP_REMOVED lines=144> */
	.type		mrg32k3aM2Seq,@object
	.size		mrg32k3aM2Seq,(precalc_xorwow_matrix - mrg32k3aM2Seq)
mrg32k3aM2Seq:
        /* <DEDUP_REMOVED lines=144> */
	.type		precalc_xorwow_matrix,@object
	.size		precalc_xorwow_matrix,(precalc_xorwow_offset_matrix - precalc_xorwow_matrix)
precalc_xorwow_matrix:
        /* <DEDUP_REMOVED lines=6400> */
	.type		precalc_xorwow_offset_matrix,@object
	.size		precalc_xorwow_offset_matrix,(.L_1 - precalc_xorwow_offset_matrix)
precalc_xorwow_offset_matrix:
        /* <DEDUP_REMOVED lines=6400> */
.L_1:


//--------------------- .nv.shared.reserved.0     --------------------------
	.section	.nv.shared.reserved.0,"aw",@nobits
	.weak		__nv_reservedSMEM_offset_0_alias
	.size		__nv_reservedSMEM_offset_0_alias, 0, 64
	.other		__nv_reservedSMEM_offset_0_alias,@"STO_CUDA_RESERVED_SHARED STV_DEFAULT"
__nv_reservedSMEM_offset_0_alias:
	.zero		0
	.zero		64


//--------------------- .nv.constant0._Z14ParticleKernelP8ParticleffPfS1_S1_ --------------------------
	.section	.nv.constant0._Z14ParticleKernelP8ParticleffPfS1_S1_,"a",@progbits
	.sectionflags	@""
	.align	4
.nv.constant0._Z14ParticleKernelP8ParticleffPfS1_S1_:
	.zero		936


//--------------------- .nv.constant0._Z19InitialVelocityStepP8ParticleffPfS1_S1_ --------------------------
	.section	.nv.constant0._Z19InitialVelocityStepP8ParticleffPfS1_S1_,"a",@progbits
	.sectionflags	@""
	.align	4
.nv.constant0._Z19InitialVelocityStepP8ParticleffPfS1_S1_:
	.zero		936


//--------------------- .nv.constant0._Z18InitParticleArraysP8Particlefff --------------------------
	.section	.nv.constant0._Z18InitParticleArraysP8Particlefff,"a",@progbits
	.sectionflags	@""
	.align	4
.nv.constant0._Z18InitParticleArraysP8Particlefff:
	.zero		916


//--------------------- .nv.constant0._Z14scatter_chargeP8ParticlefPf --------------------------
	.section	.nv.constant0._Z14scatter_chargeP8ParticlefPf,"a",@progbits
	.sectionflags	@""
	.align	4
.nv.constant0._Z14scatter_chargeP8ParticlefPf:
	.zero		920


//--------------------- .nv.constant0._Z23set_grid_array_to_valuePff --------------------------
	.section	.nv.constant0._Z23set_grid_array_to_valuePff,"a",@progbits
	.sectionflags	@""
	.align	4
.nv.constant0._Z23set_grid_array_to_valuePff:
	.zero		908


//--------------------- .nv.constant0._Z20scale_down_after_fftPfS_S_ --------------------------
	.section	.nv.constant0._Z20scale_down_after_fftPfS_S_,"a",@progbits
	.sectionflags	@""
	.align	4
.nv.constant0._Z20scale_down_after_fftPfS_S_:
	.zero		920


//--------------------- .nv.constant0._Z12complex2realP6float2Pf --------------------------
	.section	.nv.constant0._Z12complex2realP6float2Pf,"a",@progbits
	.sectionflags	@""
	.align	4
.nv.constant0._Z12complex2realP6float2Pf:
	.zero		912


//--------------------- .nv.constant0._Z12real2complexPfP6float2 --------------------------
	.section	.nv.constant0._Z12real2complexPfP6float2,"a",@progbits
	.sectionflags	@""
	.align	4
.nv.constant0._Z12real2complexPfP6float2:
	.zero		912


//--------------------- .nv.constant0._Z13solve_poissonPfP6float2S1_S1_S1_ --------------------------
	.section	.nv.constant0._Z13solve_poissonPfP6float2S1_S1_S1_,"a",@progbits
	.sectionflags	@""
	.align	4
.nv.constant0._Z13solve_poissonPfP6float2S1_S1_S1_:
	.zero		936


//--------------------- SYMBOLS --------------------------

	.type		.nv.reservedSmem.offset0,@object
	.size		.nv.reservedSmem.offset0,0x4
